//
// Generated by NVIDIA NVVM Compiler
//
// Compiler Build ID: CL-36424714
// Cuda compilation tools, release 13.0, V13.0.88
// Based on NVVM 20.0.0
//

.version 9.0
.target sm_100
.address_size 64

	// .globl	_Z4mul1PiS_S_ii

.visible .entry _Z4mul1PiS_S_ii(
	.param .u64 .ptr .align 1 _Z4mul1PiS_S_ii_param_0,
	.param .u64 .ptr .align 1 _Z4mul1PiS_S_ii_param_1,
	.param .u64 .ptr .align 1 _Z4mul1PiS_S_ii_param_2,
	.param .u32 _Z4mul1PiS_S_ii_param_3,
	.param .u32 _Z4mul1PiS_S_ii_param_4
)
{
	.reg .pred 	%p<11>;
	.reg .b32 	%r<142>;
	.reg .b64 	%rd<58>;

	ld.param.u64 	%rd4, [_Z4mul1PiS_S_ii_param_0];
	ld.param.u64 	%rd5, [_Z4mul1PiS_S_ii_param_1];
	ld.param.u32 	%r55, [_Z4mul1PiS_S_ii_param_4];
	cvta.to.global.u64 	%rd1, %rd5;
	cvta.to.global.u64 	%rd2, %rd4;
	setp.lt.s32 	%p1, %r55, 1;
	@%p1 bra 	$L__BB0_14;
	mov.u32 	%r57, %ctaid.x;
	mul.lo.s32 	%r1, %r55, %r57;
	add.s32 	%r2, %r55, -1;
	and.b32  	%r3, %r55, 7;
	and.b32  	%r4, %r55, 2147483640;
	neg.s32 	%r5, %r4;
	shl.b32 	%r6, %r55, 3;
	mul.lo.s32 	%r7, %r55, 3;
	mul.lo.s32 	%r8, %r55, 7;
	mov.b32 	%r120, 0;
	cvt.u64.u32 	%rd43, %r1;
$L__BB0_2:
	setp.lt.u32 	%p2, %r2, 7;
	mov.b32 	%r136, 0;
	mov.u32 	%r141, %r136;
	@%p2 bra 	$L__BB0_5;
	add.s32 	%r129, %r55, %r120;
	shl.b32 	%r61, %r55, 1;
	add.s32 	%r128, %r61, %r120;
	add.s32 	%r127, %r7, %r120;
	shl.b32 	%r62, %r55, 2;
	add.s32 	%r126, %r62, %r120;
	mad.lo.s32 	%r125, %r55, 5, %r120;
	mad.lo.s32 	%r124, %r55, 6, %r120;
	add.s32 	%r123, %r8, %r120;
	mov.b32 	%r141, 0;
	mov.u32 	%r121, %r1;
	mov.u32 	%r122, %r120;
	mov.u32 	%r130, %r5;
$L__BB0_4:
	.pragma "nounroll";
	mul.wide.u32 	%rd6, %r121, 4;
	add.s64 	%rd7, %rd2, %rd6;
	ld.global.u32 	%r63, [%rd7];
	mul.wide.u32 	%rd8, %r122, 4;
	add.s64 	%rd9, %rd1, %rd8;
	ld.global.u32 	%r64, [%rd9];
	mad.lo.s32 	%r65, %r64, %r63, %r141;
	ld.global.u32 	%r66, [%rd7+4];
	mul.wide.u32 	%rd10, %r129, 4;
	add.s64 	%rd11, %rd1, %rd10;
	ld.global.u32 	%r67, [%rd11];
	mad.lo.s32 	%r68, %r67, %r66, %r65;
	ld.global.u32 	%r69, [%rd7+8];
	mul.wide.u32 	%rd12, %r128, 4;
	add.s64 	%rd13, %rd1, %rd12;
	ld.global.u32 	%r70, [%rd13];
	mad.lo.s32 	%r71, %r70, %r69, %r68;
	ld.global.u32 	%r72, [%rd7+12];
	mul.wide.u32 	%rd14, %r127, 4;
	add.s64 	%rd15, %rd1, %rd14;
	ld.global.u32 	%r73, [%rd15];
	mad.lo.s32 	%r74, %r73, %r72, %r71;
	ld.global.u32 	%r75, [%rd7+16];
	mul.wide.u32 	%rd16, %r126, 4;
	add.s64 	%rd17, %rd1, %rd16;
	ld.global.u32 	%r76, [%rd17];
	mad.lo.s32 	%r77, %r76, %r75, %r74;
	ld.global.u32 	%r78, [%rd7+20];
	mul.wide.u32 	%rd18, %r125, 4;
	add.s64 	%rd19, %rd1, %rd18;
	ld.global.u32 	%r79, [%rd19];
	mad.lo.s32 	%r80, %r79, %r78, %r77;
	ld.global.u32 	%r81, [%rd7+24];
	mul.wide.u32 	%rd20, %r124, 4;
	add.s64 	%rd21, %rd1, %rd20;
	ld.global.u32 	%r82, [%rd21];
	mad.lo.s32 	%r83, %r82, %r81, %r80;
	ld.global.u32 	%r84, [%rd7+28];
	mul.wide.u32 	%rd22, %r123, 4;
	add.s64 	%rd23, %rd1, %rd22;
	ld.global.u32 	%r85, [%rd23];
	mad.lo.s32 	%r141, %r85, %r84, %r83;
	add.s32 	%r130, %r130, 8;
	add.s32 	%r129, %r129, %r6;
	add.s32 	%r128, %r128, %r6;
	add.s32 	%r127, %r127, %r6;
	add.s32 	%r126, %r126, %r6;
	add.s32 	%r125, %r125, %r6;
	add.s32 	%r124, %r124, %r6;
	add.s32 	%r123, %r123, %r6;
	add.s32 	%r122, %r122, %r6;
	add.s32 	%r121, %r121, 8;
	setp.ne.s32 	%p3, %r130, 0;
	mov.u32 	%r136, %r4;
	@%p3 bra 	$L__BB0_4;
$L__BB0_5:
	setp.eq.s32 	%p4, %r3, 0;
	@%p4 bra 	$L__BB0_13;
	add.s32 	%r87, %r3, -1;
	setp.lt.u32 	%p5, %r87, 3;
	@%p5 bra 	$L__BB0_8;
	add.s32 	%r88, %r136, %r1;
	mul.wide.u32 	%rd24, %r88, 4;
	add.s64 	%rd25, %rd2, %rd24;
	ld.global.u32 	%r89, [%rd25];
	mad.lo.s32 	%r90, %r136, %r55, %r120;
	mul.wide.u32 	%rd26, %r90, 4;
	add.s64 	%rd27, %rd1, %rd26;
	ld.global.u32 	%r91, [%rd27];
	mad.lo.s32 	%r92, %r91, %r89, %r141;
	cvt.u64.u32 	%rd29, %r136;
	add.s64 	%rd30, %rd29, %rd43;
	shl.b64 	%rd31, %rd30, 2;
	add.s64 	%rd32, %rd2, %rd31;
	ld.global.u32 	%r93, [%rd32+4];
	add.s32 	%r94, %r90, %r55;
	mul.wide.u32 	%rd33, %r94, 4;
	add.s64 	%rd34, %rd1, %rd33;
	ld.global.u32 	%r95, [%rd34];
	mad.lo.s32 	%r96, %r95, %r93, %r92;
	ld.global.u32 	%r97, [%rd32+8];
	add.s32 	%r98, %r94, %r55;
	mul.wide.u32 	%rd35, %r98, 4;
	add.s64 	%rd36, %rd1, %rd35;
	ld.global.u32 	%r99, [%rd36];
	mad.lo.s32 	%r100, %r99, %r97, %r96;
	ld.global.u32 	%r101, [%rd32+12];
	add.s32 	%r102, %r98, %r55;
	mul.wide.u32 	%rd37, %r102, 4;
	add.s64 	%rd38, %rd1, %rd37;
	ld.global.u32 	%r103, [%rd38];
	mad.lo.s32 	%r141, %r103, %r101, %r100;
	add.s32 	%r136, %r136, 4;
$L__BB0_8:
	and.b32  	%r105, %r55, 3;
	setp.eq.s32 	%p6, %r105, 0;
	@%p6 bra 	$L__BB0_13;
	setp.eq.s32 	%p7, %r105, 1;
	@%p7 bra 	$L__BB0_11;
	add.s32 	%r106, %r136, %r1;
	mul.wide.u32 	%rd39, %r106, 4;
	add.s64 	%rd40, %rd2, %rd39;
	ld.global.u32 	%r107, [%rd40];
	mad.lo.s32 	%r108, %r136, %r55, %r120;
	mul.wide.u32 	%rd41, %r108, 4;
	add.s64 	%rd42, %rd1, %rd41;
	ld.global.u32 	%r109, [%rd42];
	mad.lo.s32 	%r110, %r109, %r107, %r141;
	cvt.u64.u32 	%rd44, %r136;
	add.s64 	%rd45, %rd44, %rd43;
	shl.b64 	%rd46, %rd45, 2;
	add.s64 	%rd47, %rd2, %rd46;
	ld.global.u32 	%r111, [%rd47+4];
	add.s32 	%r112, %r108, %r55;
	mul.wide.u32 	%rd48, %r112, 4;
	add.s64 	%rd49, %rd1, %rd48;
	ld.global.u32 	%r113, [%rd49];
	mad.lo.s32 	%r141, %r113, %r111, %r110;
	add.s32 	%r136, %r136, 2;
$L__BB0_11:
	and.b32  	%r114, %r55, 1;
	setp.eq.b32 	%p8, %r114, 1;
	not.pred 	%p9, %p8;
	@%p9 bra 	$L__BB0_13;
	add.s32 	%r115, %r136, %r1;
	mul.wide.u32 	%rd50, %r115, 4;
	add.s64 	%rd51, %rd2, %rd50;
	ld.global.u32 	%r116, [%rd51];
	mad.lo.s32 	%r117, %r136, %r55, %r120;
	mul.wide.u32 	%rd52, %r117, 4;
	add.s64 	%rd53, %rd1, %rd52;
	ld.global.u32 	%r118, [%rd53];
	mad.lo.s32 	%r141, %r118, %r116, %r141;
$L__BB0_13:
	ld.param.u64 	%rd57, [_Z4mul1PiS_S_ii_param_2];
	add.s32 	%r119, %r120, %r1;
	cvta.to.global.u64 	%rd54, %rd57;
	mul.wide.u32 	%rd55, %r119, 4;
	add.s64 	%rd56, %rd54, %rd55;
	st.global.u32 	[%rd56], %r141;
	add.s32 	%r120, %r120, 1;
	setp.ne.s32 	%p10, %r120, %r55;
	@%p10 bra 	$L__BB0_2;
$L__BB0_14:
	ret;

}
	// .globl	_Z4mul2PiS_S_ii
.visible .entry _Z4mul2PiS_S_ii(
	.param .u64 .ptr .align 1 _Z4mul2PiS_S_ii_param_0,
	.param .u64 .ptr .align 1 _Z4mul2PiS_S_ii_param_1,
	.param .u64 .ptr .align 1 _Z4mul2PiS_S_ii_param_2,
	.param .u32 _Z4mul2PiS_S_ii_param_3,
	.param .u32 _Z4mul2PiS_S_ii_param_4
)
{
	.reg .pred 	%p<19>;
	.reg .b32 	%r<170>;
	.reg .b64 	%rd<65>;

	ld.param.u64 	%rd4, [_Z4mul2PiS_S_ii_param_0];
	ld.param.u64 	%rd5, [_Z4mul2PiS_S_ii_param_1];
	ld.param.u64 	%rd6, [_Z4mul2PiS_S_ii_param_2];
	ld.param.u32 	%r70, [_Z4mul2PiS_S_ii_param_3];
	ld.param.u32 	%r71, [_Z4mul2PiS_S_ii_param_4];
	cvta.to.global.u64 	%rd1, %rd5;
	cvta.to.global.u64 	%rd2, %rd4;
	cvta.to.global.u64 	%rd3, %rd6;
	setp.lt.s32 	%p1, %r70, 1;
	@%p1 bra 	$L__BB1_26;
	mov.u32 	%r72, %ctaid.x;
	setp.lt.s32 	%p2, %r71, 1;
	mul.lo.s32 	%r1, %r71, %r72;
	@%p2 bra 	$L__BB1_15;
	add.s32 	%r2, %r71, -1;
	and.b32  	%r3, %r71, 7;
	and.b32  	%r4, %r71, 3;
	and.b32  	%r5, %r71, 2147483640;
	and.b32  	%r6, %r71, 1;
	neg.s32 	%r7, %r5;
	shl.b32 	%r8, %r71, 3;
	shl.b32 	%r9, %r71, 1;
	mul.lo.s32 	%r10, %r71, 3;
	mul.lo.s32 	%r11, %r71, 5;
	mul.lo.s32 	%r12, %r71, 6;
	mul.lo.s32 	%r13, %r71, 7;
	mov.b32 	%r144, 0;
	cvt.u64.u32 	%rd52, %r1;
$L__BB1_3:
	setp.lt.u32 	%p11, %r2, 7;
	mov.b32 	%r160, 0;
	mov.u32 	%r165, %r160;
	@%p11 bra 	$L__BB1_6;
	add.s32 	%r153, %r71, %r144;
	add.s32 	%r152, %r9, %r144;
	add.s32 	%r151, %r10, %r144;
	shl.b32 	%r88, %r71, 2;
	add.s32 	%r150, %r88, %r144;
	add.s32 	%r149, %r11, %r144;
	add.s32 	%r148, %r12, %r144;
	add.s32 	%r147, %r13, %r144;
	mov.b32 	%r165, 0;
	mov.u32 	%r145, %r1;
	mov.u32 	%r146, %r144;
	mov.u32 	%r154, %r7;
$L__BB1_5:
	.pragma "nounroll";
	mul.wide.u32 	%rd15, %r145, 4;
	add.s64 	%rd16, %rd2, %rd15;
	ld.global.u32 	%r89, [%rd16];
	mul.wide.u32 	%rd17, %r146, 4;
	add.s64 	%rd18, %rd1, %rd17;
	ld.global.u32 	%r90, [%rd18];
	mad.lo.s32 	%r91, %r90, %r89, %r165;
	ld.global.u32 	%r92, [%rd16+4];
	mul.wide.u32 	%rd19, %r153, 4;
	add.s64 	%rd20, %rd1, %rd19;
	ld.global.u32 	%r93, [%rd20];
	mad.lo.s32 	%r94, %r93, %r92, %r91;
	ld.global.u32 	%r95, [%rd16+8];
	mul.wide.u32 	%rd21, %r152, 4;
	add.s64 	%rd22, %rd1, %rd21;
	ld.global.u32 	%r96, [%rd22];
	mad.lo.s32 	%r97, %r96, %r95, %r94;
	ld.global.u32 	%r98, [%rd16+12];
	mul.wide.u32 	%rd23, %r151, 4;
	add.s64 	%rd24, %rd1, %rd23;
	ld.global.u32 	%r99, [%rd24];
	mad.lo.s32 	%r100, %r99, %r98, %r97;
	ld.global.u32 	%r101, [%rd16+16];
	mul.wide.u32 	%rd25, %r150, 4;
	add.s64 	%rd26, %rd1, %rd25;
	ld.global.u32 	%r102, [%rd26];
	mad.lo.s32 	%r103, %r102, %r101, %r100;
	ld.global.u32 	%r104, [%rd16+20];
	mul.wide.u32 	%rd27, %r149, 4;
	add.s64 	%rd28, %rd1, %rd27;
	ld.global.u32 	%r105, [%rd28];
	mad.lo.s32 	%r106, %r105, %r104, %r103;
	ld.global.u32 	%r107, [%rd16+24];
	mul.wide.u32 	%rd29, %r148, 4;
	add.s64 	%rd30, %rd1, %rd29;
	ld.global.u32 	%r108, [%rd30];
	mad.lo.s32 	%r109, %r108, %r107, %r106;
	ld.global.u32 	%r110, [%rd16+28];
	mul.wide.u32 	%rd31, %r147, 4;
	add.s64 	%rd32, %rd1, %rd31;
	ld.global.u32 	%r111, [%rd32];
	mad.lo.s32 	%r165, %r111, %r110, %r109;
	add.s32 	%r154, %r154, 8;
	add.s32 	%r153, %r153, %r8;
	add.s32 	%r152, %r152, %r8;
	add.s32 	%r151, %r151, %r8;
	add.s32 	%r150, %r150, %r8;
	add.s32 	%r149, %r149, %r8;
	add.s32 	%r148, %r148, %r8;
	add.s32 	%r147, %r147, %r8;
	add.s32 	%r146, %r146, %r8;
	add.s32 	%r145, %r145, 8;
	setp.ne.s32 	%p12, %r154, 0;
	mov.u32 	%r160, %r5;
	@%p12 bra 	$L__BB1_5;
$L__BB1_6:
	setp.eq.s32 	%p13, %r3, 0;
	@%p13 bra 	$L__BB1_14;
	add.s32 	%r113, %r3, -1;
	setp.lt.u32 	%p14, %r113, 3;
	@%p14 bra 	$L__BB1_9;
	add.s32 	%r114, %r160, %r1;
	mul.wide.u32 	%rd33, %r114, 4;
	add.s64 	%rd34, %rd2, %rd33;
	ld.global.u32 	%r115, [%rd34];
	mad.lo.s32 	%r116, %r160, %r71, %r144;
	mul.wide.u32 	%rd35, %r116, 4;
	add.s64 	%rd36, %rd1, %rd35;
	ld.global.u32 	%r117, [%rd36];
	mad.lo.s32 	%r118, %r117, %r115, %r165;
	cvt.u64.u32 	%rd38, %r160;
	add.s64 	%rd39, %rd38, %rd52;
	shl.b64 	%rd40, %rd39, 2;
	add.s64 	%rd41, %rd2, %rd40;
	ld.global.u32 	%r119, [%rd41+4];
	add.s32 	%r120, %r116, %r71;
	mul.wide.u32 	%rd42, %r120, 4;
	add.s64 	%rd43, %rd1, %rd42;
	ld.global.u32 	%r121, [%rd43];
	mad.lo.s32 	%r122, %r121, %r119, %r118;
	ld.global.u32 	%r123, [%rd41+8];
	add.s32 	%r124, %r120, %r71;
	mul.wide.u32 	%rd44, %r124, 4;
	add.s64 	%rd45, %rd1, %rd44;
	ld.global.u32 	%r125, [%rd45];
	mad.lo.s32 	%r126, %r125, %r123, %r122;
	ld.global.u32 	%r127, [%rd41+12];
	add.s32 	%r128, %r124, %r71;
	mul.wide.u32 	%rd46, %r128, 4;
	add.s64 	%rd47, %rd1, %rd46;
	ld.global.u32 	%r129, [%rd47];
	mad.lo.s32 	%r165, %r129, %r127, %r126;
	add.s32 	%r160, %r160, 4;
$L__BB1_9:
	setp.eq.s32 	%p15, %r4, 0;
	@%p15 bra 	$L__BB1_14;
	setp.eq.s32 	%p16, %r4, 1;
	@%p16 bra 	$L__BB1_12;
	add.s32 	%r131, %r160, %r1;
	mul.wide.u32 	%rd48, %r131, 4;
	add.s64 	%rd49, %rd2, %rd48;
	ld.global.u32 	%r132, [%rd49];
	mad.lo.s32 	%r133, %r160, %r71, %r144;
	mul.wide.u32 	%rd50, %r133, 4;
	add.s64 	%rd51, %rd1, %rd50;
	ld.global.u32 	%r134, [%rd51];
	mad.lo.s32 	%r135, %r134, %r132, %r165;
	cvt.u64.u32 	%rd53, %r160;
	add.s64 	%rd54, %rd53, %rd52;
	shl.b64 	%rd55, %rd54, 2;
	add.s64 	%rd56, %rd2, %rd55;
	ld.global.u32 	%r136, [%rd56+4];
	add.s32 	%r137, %r133, %r71;
	mul.wide.u32 	%rd57, %r137, 4;
	add.s64 	%rd58, %rd1, %rd57;
	ld.global.u32 	%r138, [%rd58];
	mad.lo.s32 	%r165, %r138, %r136, %r135;
	add.s32 	%r160, %r160, 2;
$L__BB1_12:
	setp.eq.s32 	%p17, %r6, 0;
	@%p17 bra 	$L__BB1_14;
	add.s32 	%r139, %r160, %r1;
	mul.wide.u32 	%rd59, %r139, 4;
	add.s64 	%rd60, %rd2, %rd59;
	ld.global.u32 	%r140, [%rd60];
	mad.lo.s32 	%r141, %r160, %r71, %r144;
	mul.wide.u32 	%rd61, %r141, 4;
	add.s64 	%rd62, %rd1, %rd61;
	ld.global.u32 	%r142, [%rd62];
	mad.lo.s32 	%r165, %r142, %r140, %r165;
$L__BB1_14:
	add.s32 	%r143, %r144, %r1;
	mul.wide.u32 	%rd63, %r143, 4;
	add.s64 	%rd64, %rd3, %rd63;
	st.global.u32 	[%rd64], %r165;
	add.s32 	%r144, %r144, 1;
	setp.eq.s32 	%p18, %r144, %r70;
	@%p18 bra 	$L__BB1_26;
	bra.uni 	$L__BB1_3;
$L__BB1_15:
	and.b32  	%r60, %r70, 7;
	setp.lt.u32 	%p3, %r70, 8;
	mov.b32 	%r168, 0;
	@%p3 bra 	$L__BB1_18;
	and.b32  	%r168, %r70, 2147483640;
	mov.b32 	%r166, 0;
$L__BB1_17:
	.pragma "nounroll";
	add.s32 	%r75, %r166, %r1;
	mul.wide.s32 	%rd7, %r75, 4;
	add.s64 	%rd8, %rd3, %rd7;
	mov.b32 	%r76, 0;
	st.global.u32 	[%rd8], %r76;
	st.global.u32 	[%rd8+4], %r76;
	st.global.u32 	[%rd8+8], %r76;
	st.global.u32 	[%rd8+12], %r76;
	st.global.u32 	[%rd8+16], %r76;
	st.global.u32 	[%rd8+20], %r76;
	st.global.u32 	[%rd8+24], %r76;
	st.global.u32 	[%rd8+28], %r76;
	add.s32 	%r166, %r166, 8;
	setp.ne.s32 	%p4, %r166, %r168;
	@%p4 bra 	$L__BB1_17;
$L__BB1_18:
	setp.eq.s32 	%p5, %r60, 0;
	@%p5 bra 	$L__BB1_26;
	and.b32  	%r65, %r70, 3;
	setp.lt.u32 	%p6, %r60, 4;
	@%p6 bra 	$L__BB1_21;
	add.s32 	%r77, %r168, %r1;
	mul.wide.s32 	%rd9, %r77, 4;
	add.s64 	%rd10, %rd3, %rd9;
	mov.b32 	%r78, 0;
	st.global.u32 	[%rd10], %r78;
	st.global.u32 	[%rd10+4], %r78;
	st.global.u32 	[%rd10+8], %r78;
	st.global.u32 	[%rd10+12], %r78;
	add.s32 	%r168, %r168, 4;
$L__BB1_21:
	setp.eq.s32 	%p7, %r65, 0;
	@%p7 bra 	$L__BB1_26;
	setp.eq.s32 	%p8, %r65, 1;
	@%p8 bra 	$L__BB1_24;
	add.s32 	%r79, %r168, %r1;
	mul.wide.s32 	%rd11, %r79, 4;
	add.s64 	%rd12, %rd3, %rd11;
	mov.b32 	%r80, 0;
	st.global.u32 	[%rd12], %r80;
	st.global.u32 	[%rd12+4], %r80;
	add.s32 	%r168, %r168, 2;
$L__BB1_24:
	and.b32  	%r81, %r70, 1;
	setp.eq.b32 	%p9, %r81, 1;
	not.pred 	%p10, %p9;
	@%p10 bra 	$L__BB1_26;
	add.s32 	%r82, %r168, %r1;
	mul.wide.s32 	%rd13, %r82, 4;
	add.s64 	%rd14, %rd3, %rd13;
	mov.b32 	%r83, 0;
	st.global.u32 	[%rd14], %r83;
$L__BB1_26:
	ret;

}
	// .globl	_Z4mul3PiS_S_ii
.visible .entry _Z4mul3PiS_S_ii(
	.param .u64 .ptr .align 1 _Z4mul3PiS_S_ii_param_0,
	.param .u64 .ptr .align 1 _Z4mul3PiS_S_ii_param_1,
	.param .u64 .ptr .align 1 _Z4mul3PiS_S_ii_param_2,
	.param .u32 _Z4mul3PiS_S_ii_param_3,
	.param .u32 _Z4mul3PiS_S_ii_param_4
)
{
	.reg .pred 	%p<10>;
	.reg .b32 	%r<130>;
	.reg .b64 	%rd<65>;

	ld.param.u64 	%rd10, [_Z4mul3PiS_S_ii_param_0];
	ld.param.u64 	%rd11, [_Z4mul3PiS_S_ii_param_1];
	ld.param.u64 	%rd9, [_Z4mul3PiS_S_ii_param_2];
	ld.param.u32 	%r49, [_Z4mul3PiS_S_ii_param_4];
	cvta.to.global.u64 	%rd1, %rd11;
	cvta.to.global.u64 	%rd2, %rd10;
	mov.u32 	%r1, %ctaid.y;
	mov.u32 	%r2, %tid.x;
	setp.lt.s32 	%p1, %r49, 1;
	mov.b32 	%r129, 0;
	@%p1 bra 	$L__BB2_12;
	mul.lo.s32 	%r3, %r49, %r1;
	and.b32  	%r4, %r49, 7;
	setp.lt.u32 	%p2, %r49, 8;
	mov.b32 	%r124, 0;
	mov.u32 	%r129, %r124;
	@%p2 bra 	$L__BB2_4;
	and.b32  	%r124, %r49, 2147483640;
	neg.s32 	%r118, %r124;
	add.s32 	%r117, %r2, %r49;
	shl.b32 	%r8, %r49, 3;
	shl.b32 	%r54, %r49, 1;
	add.s32 	%r116, %r2, %r54;
	mad.lo.s32 	%r115, %r49, 3, %r2;
	shl.b32 	%r55, %r49, 2;
	add.s32 	%r114, %r2, %r55;
	mad.lo.s32 	%r113, %r49, 5, %r2;
	mad.lo.s32 	%r112, %r49, 6, %r2;
	mad.lo.s32 	%r111, %r49, 7, %r2;
	mul.wide.u32 	%rd12, %r2, 4;
	add.s64 	%rd64, %rd1, %rd12;
	mul.wide.u32 	%rd13, %r3, 4;
	add.s64 	%rd14, %rd13, %rd2;
	add.s64 	%rd63, %rd14, 16;
	mov.b32 	%r129, 0;
	mul.wide.u32 	%rd29, %r8, 4;
$L__BB2_3:
	.pragma "nounroll";
	ld.global.u32 	%r56, [%rd63+-16];
	ld.global.u32 	%r57, [%rd64];
	mad.lo.s32 	%r58, %r57, %r56, %r129;
	ld.global.u32 	%r59, [%rd63+-12];
	mul.wide.u32 	%rd15, %r117, 4;
	add.s64 	%rd16, %rd1, %rd15;
	ld.global.u32 	%r60, [%rd16];
	mad.lo.s32 	%r61, %r60, %r59, %r58;
	ld.global.u32 	%r62, [%rd63+-8];
	mul.wide.u32 	%rd17, %r116, 4;
	add.s64 	%rd18, %rd1, %rd17;
	ld.global.u32 	%r63, [%rd18];
	mad.lo.s32 	%r64, %r63, %r62, %r61;
	ld.global.u32 	%r65, [%rd63+-4];
	mul.wide.u32 	%rd19, %r115, 4;
	add.s64 	%rd20, %rd1, %rd19;
	ld.global.u32 	%r66, [%rd20];
	mad.lo.s32 	%r67, %r66, %r65, %r64;
	ld.global.u32 	%r68, [%rd63];
	mul.wide.u32 	%rd21, %r114, 4;
	add.s64 	%rd22, %rd1, %rd21;
	ld.global.u32 	%r69, [%rd22];
	mad.lo.s32 	%r70, %r69, %r68, %r67;
	ld.global.u32 	%r71, [%rd63+4];
	mul.wide.u32 	%rd23, %r113, 4;
	add.s64 	%rd24, %rd1, %rd23;
	ld.global.u32 	%r72, [%rd24];
	mad.lo.s32 	%r73, %r72, %r71, %r70;
	ld.global.u32 	%r74, [%rd63+8];
	mul.wide.u32 	%rd25, %r112, 4;
	add.s64 	%rd26, %rd1, %rd25;
	ld.global.u32 	%r75, [%rd26];
	mad.lo.s32 	%r76, %r75, %r74, %r73;
	ld.global.u32 	%r77, [%rd63+12];
	mul.wide.u32 	%rd27, %r111, 4;
	add.s64 	%rd28, %rd1, %rd27;
	ld.global.u32 	%r78, [%rd28];
	mad.lo.s32 	%r129, %r78, %r77, %r76;
	add.s32 	%r118, %r118, 8;
	add.s32 	%r117, %r117, %r8;
	add.s32 	%r116, %r116, %r8;
	add.s32 	%r115, %r115, %r8;
	add.s32 	%r114, %r114, %r8;
	add.s32 	%r113, %r113, %r8;
	add.s32 	%r112, %r112, %r8;
	add.s32 	%r111, %r111, %r8;
	add.s64 	%rd64, %rd64, %rd29;
	add.s64 	%rd63, %rd63, 32;
	setp.ne.s32 	%p3, %r118, 0;
	@%p3 bra 	$L__BB2_3;
$L__BB2_4:
	setp.eq.s32 	%p4, %r4, 0;
	@%p4 bra 	$L__BB2_12;
	and.b32  	%r36, %r49, 3;
	setp.lt.u32 	%p5, %r4, 4;
	@%p5 bra 	$L__BB2_7;
	add.s32 	%r80, %r124, %r3;
	mul.wide.u32 	%rd30, %r80, 4;
	add.s64 	%rd31, %rd2, %rd30;
	ld.global.u32 	%r81, [%rd31];
	mad.lo.s32 	%r82, %r124, %r49, %r2;
	mul.wide.u32 	%rd32, %r82, 4;
	add.s64 	%rd33, %rd1, %rd32;
	ld.global.u32 	%r83, [%rd33];
	mad.lo.s32 	%r84, %r83, %r81, %r129;
	cvt.u64.u32 	%rd34, %r3;
	cvt.u64.u32 	%rd35, %r124;
	add.s64 	%rd36, %rd35, %rd34;
	shl.b64 	%rd37, %rd36, 2;
	add.s64 	%rd38, %rd2, %rd37;
	ld.global.u32 	%r85, [%rd38+4];
	add.s32 	%r86, %r82, %r49;
	mul.wide.u32 	%rd39, %r86, 4;
	add.s64 	%rd40, %rd1, %rd39;
	ld.global.u32 	%r87, [%rd40];
	mad.lo.s32 	%r88, %r87, %r85, %r84;
	ld.global.u32 	%r89, [%rd38+8];
	add.s32 	%r90, %r86, %r49;
	mul.wide.u32 	%rd41, %r90, 4;
	add.s64 	%rd42, %rd1, %rd41;
	ld.global.u32 	%r91, [%rd42];
	mad.lo.s32 	%r92, %r91, %r89, %r88;
	ld.global.u32 	%r93, [%rd38+12];
	add.s32 	%r94, %r90, %r49;
	mul.wide.u32 	%rd43, %r94, 4;
	add.s64 	%rd44, %rd1, %rd43;
	ld.global.u32 	%r95, [%rd44];
	mad.lo.s32 	%r129, %r95, %r93, %r92;
	add.s32 	%r124, %r124, 4;
$L__BB2_7:
	setp.eq.s32 	%p6, %r36, 0;
	@%p6 bra 	$L__BB2_12;
	setp.eq.s32 	%p7, %r36, 1;
	@%p7 bra 	$L__BB2_10;
	add.s32 	%r97, %r124, %r3;
	mul.wide.u32 	%rd45, %r97, 4;
	add.s64 	%rd46, %rd2, %rd45;
	ld.global.u32 	%r98, [%rd46];
	mad.lo.s32 	%r99, %r124, %r49, %r2;
	mul.wide.u32 	%rd47, %r99, 4;
	add.s64 	%rd48, %rd1, %rd47;
	ld.global.u32 	%r100, [%rd48];
	mad.lo.s32 	%r101, %r100, %r98, %r129;
	cvt.u64.u32 	%rd49, %r3;
	cvt.u64.u32 	%rd50, %r124;
	add.s64 	%rd51, %rd50, %rd49;
	shl.b64 	%rd52, %rd51, 2;
	add.s64 	%rd53, %rd2, %rd52;
	ld.global.u32 	%r102, [%rd53+4];
	add.s32 	%r103, %r99, %r49;
	mul.wide.u32 	%rd54, %r103, 4;
	add.s64 	%rd55, %rd1, %rd54;
	ld.global.u32 	%r104, [%rd55];
	mad.lo.s32 	%r129, %r104, %r102, %r101;
	add.s32 	%r124, %r124, 2;
$L__BB2_10:
	and.b32  	%r105, %r49, 1;
	setp.eq.b32 	%p8, %r105, 1;
	not.pred 	%p9, %p8;
	@%p9 bra 	$L__BB2_12;
	add.s32 	%r106, %r124, %r3;
	mul.wide.u32 	%rd56, %r106, 4;
	add.s64 	%rd57, %rd2, %rd56;
	ld.global.u32 	%r107, [%rd57];
	mad.lo.s32 	%r108, %r124, %r49, %r2;
	mul.wide.u32 	%rd58, %r108, 4;
	add.s64 	%rd59, %rd1, %rd58;
	ld.global.u32 	%r109, [%rd59];
	mad.lo.s32 	%r129, %r109, %r107, %r129;
$L__BB2_12:
	cvta.to.global.u64 	%rd60, %rd9;
	mad.lo.s32 	%r110, %r49, %r1, %r2;
	mul.wide.s32 	%rd61, %r110, 4;
	add.s64 	%rd62, %rd60, %rd61;
	st.global.u32 	[%rd62], %r129;
	ret;

}


// ===== COMPILED SASS (sm_100) =====

	.target	sm_100

	.elftype	@"ET_EXEC"


//--------------------- .note.nv.tkinfo           --------------------------
	.section	.note.nv.tkinfo,"",@"SHT_NOTE"
	.sectionflags	@"SHF_NOTE_NV_TKINFO"
	.tkinfo
        /*0018*/ 	.word	0x00000002
        /*0030*/ 	.string	""
        /*0030*/ 	.string	"ptxas"
        /*0030*/ 	.string	"Cuda compilation tools, release 13.0, V13.0.88"
        /*0030*/ 	.string	"Build cuda_13.0.r13.0/compiler.36424714_0"
        /*0030*/ 	.string	"-arch sm_100 -m 64 "



//--------------------- .note.nv.cuinfo           --------------------------
	.section	.note.nv.cuinfo,"",@"SHT_NOTE"
	.sectionflags	@"SHF_NOTE_NV_CUINFO"
        /*0018*/ 	.short	0x0002
        /*001a*/ 	.short	0x0064
        /*001c*/ 	.short	0x0082
	.zero		2


//--------------------- .nv.info                  --------------------------
	.section	.nv.info,"",@"SHT_CUDA_INFO"
	.align	4


	//----- nvinfo : EIATTR_REGCOUNT
	.align		4
        /*0000*/ 	.byte	0x04, 0x2f
        /*0002*/ 	.short	(.L_1 - .L_0)
	.align		4
.L_0:
        /*0004*/ 	.word	index@(_Z4mul1PiS_S_ii)
        /*0008*/ 	.word	0x00000020


	//----- nvinfo : EIATTR_FRAME_SIZE
	.align		4
.L_1:
        /*000c*/ 	.byte	0x04, 0x11
        /*000e*/ 	.short	(.L_3 - .L_2)
	.align		4
.L_2:
        /*0010*/ 	.word	index@(_Z4mul1PiS_S_ii)
        /*0014*/ 	.word	0x00000000


	//----- nvinfo : EIATTR_REGCOUNT
	.align		4
.L_3:
        /*0018*/ 	.byte	0x04, 0x2f
        /*001a*/ 	.short	(.L_5 - .L_4)
	.align		4
.L_4:
        /*001c*/ 	.word	index@(_Z4mul2PiS_S_ii)
        /*0020*/ 	.word	0x00000020


	//----- nvinfo : EIATTR_FRAME_SIZE
	.align		4
.L_5:
        /*0024*/ 	.byte	0x04, 0x11
        /*0026*/ 	.short	(.L_7 - .L_6)
	.align		4
.L_6:
        /*0028*/ 	.word	index@(_Z4mul2PiS_S_ii)
        /*002c*/ 	.word	0x00000000


	//----- nvinfo : EIATTR_REGCOUNT
	.align		4
.L_7:
        /*0030*/ 	.byte	0x04, 0x2f
        /*0032*/ 	.short	(.L_9 - .L_8)
	.align		4
.L_8:
        /*0034*/ 	.word	index@(_Z4mul3PiS_S_ii)
        /*0038*/ 	.word	0x00000020


	//----- nvinfo : EIATTR_FRAME_SIZE
	.align		4
.L_9:
        /*003c*/ 	.byte	0x04, 0x11
        /*003e*/ 	.short	(.L_11 - .L_10)
	.align		4
.L_10:
        /*0040*/ 	.word	index@(_Z4mul3PiS_S_ii)
        /*0044*/ 	.word	0x00000000


	//----- nvinfo : EIATTR_MIN_STACK_SIZE
	.align		4
.L_11:
        /*0048*/ 	.byte	0x04, 0x12
        /*004a*/ 	.short	(.L_13 - .L_12)
	.align		4
.L_12:
        /*004c*/ 	.word	index@(_Z4mul3PiS_S_ii)
        /*0050*/ 	.word	0x00000000


	//----- nvinfo : EIATTR_MIN_STACK_SIZE
	.align		4
.L_13:
        /*0054*/ 	.byte	0x04, 0x12
        /*0056*/ 	.short	(.L_15 - .L_14)
	.align		4
.L_14:
        /*0058*/ 	.word	index@(_Z4mul2PiS_S_ii)
        /*005c*/ 	.word	0x00000000


	//----- nvinfo : EIATTR_MIN_STACK_SIZE
	.align		4
.L_15:
        /*0060*/ 	.byte	0x04, 0x12
        /*0062*/ 	.short	(.L_17 - .L_16)
	.align		4
.L_16:
        /*0064*/ 	.word	index@(_Z4mul1PiS_S_ii)
        /*0068*/ 	.word	0x00000000
.L_17:


//--------------------- .nv.compat                --------------------------
	.section	.nv.compat,"",@"SHT_CUDA_COMPAT_INFO"
	.align	4
        /*0000*/ 	.byte	0x02, 0x09, 0x00, 0x00, 0x02, 0x02, 0x01, 0x00, 0x02, 0x05, 0x05, 0x00, 0x03, 0x07, 0x01, 0x01
        /*0010*/ 	.byte	0x02, 0x03, 0x00, 0x00, 0x02, 0x06, 0x01, 0x00, 0x04, 0x0b, 0x08, 0x00, 0x09, 0x00, 0x00, 0x00
        /*0020*/ 	.byte	0x00, 0x00, 0x00, 0x00


//--------------------- .nv.info._Z4mul3PiS_S_ii  --------------------------
	.section	.nv.info._Z4mul3PiS_S_ii,"",@"SHT_CUDA_INFO"
	.sectionflags	@""
	.align	4


	//----- nvinfo : EIATTR_CUDA_API_VERSION
	.align		4
        /*0000*/ 	.byte	0x04, 0x37
        /*0002*/ 	.short	(.L_19 - .L_18)
.L_18:
        /*0004*/ 	.word	0x00000082


	//----- nvinfo : EIATTR_KPARAM_INFO
	.align		4
.L_19:
        /*0008*/ 	.byte	0x04, 0x17
        /*000a*/ 	.short	(.L_21 - .L_20)
.L_20:
        /*000c*/ 	.word	0x00000000
        /*0010*/ 	.short	0x0004
        /*0012*/ 	.short	0x001c
        /*0014*/ 	.byte	0x00, 0xf0, 0x11, 0x00


	//----- nvinfo : EIATTR_KPARAM_INFO
	.align		4
.L_21:
        /*0018*/ 	.byte	0x04, 0x17
        /*001a*/ 	.short	(.L_23 - .L_22)
.L_22:
        /*001c*/ 	.word	0x00000000
        /*0020*/ 	.short	0x0003
        /*0022*/ 	.short	0x0018
        /*0024*/ 	.byte	0x00, 0xf0, 0x11, 0x00


	//----- nvinfo : EIATTR_KPARAM_INFO
	.align		4
.L_23:
        /*0028*/ 	.byte	0x04, 0x17
        /*002a*/ 	.short	(.L_25 - .L_24)
.L_24:
        /*002c*/ 	.word	0x00000000
        /*0030*/ 	.short	0x0002
        /*0032*/ 	.short	0x0010
        /*0034*/ 	.byte	0x00, 0xf5, 0x21, 0x00


	//----- nvinfo : EIATTR_KPARAM_INFO
	.align		4
.L_25:
        /*0038*/ 	.byte	0x04, 0x17
        /*003a*/ 	.short	(.L_27 - .L_26)
.L_26:
        /*003c*/ 	.word	0x00000000
        /*0040*/ 	.short	0x0001
        /*0042*/ 	.short	0x0008
        /*0044*/ 	.byte	0x00, 0xf5, 0x21, 0x00


	//----- nvinfo : EIATTR_KPARAM_INFO
	.align		4
.L_27:
        /*0048*/ 	.byte	0x04, 0x17
        /*004a*/ 	.short	(.L_29 - .L_28)
.L_28:
        /*004c*/ 	.word	0x00000000
        /*0050*/ 	.short	0x0000
        /*0052*/ 	.short	0x0000
        /*0054*/ 	.byte	0x00, 0xf5, 0x21, 0x00


	//----- nvinfo : EIATTR_SPARSE_MMA_MASK
	.align		4
.L_29:
        /*0058*/ 	.byte	0x03, 0x50
        /*005a*/ 	.short	0x0000


	//----- nvinfo : EIATTR_MAXREG_COUNT
	.align		4
        /*005c*/ 	.byte	0x03, 0x1b
        /*005e*/ 	.short	0x00ff


	//----- nvinfo : EIATTR_MERCURY_ISA_VERSION
	.align		4
        /*0060*/ 	.byte	0x03, 0x5f
        /*0062*/ 	.short	0x0101


	//----- nvinfo : EIATTR_VRC_CTA_INIT_COUNT
	.align		4
        /*0064*/ 	.byte	0x02, 0x4a
	.zero		1
	.zero		1


	//----- nvinfo : EIATTR_EXIT_INSTR_OFFSETS
	.align		4
        /*0068*/ 	.byte	0x04, 0x1c
        /*006a*/ 	.short	(.L_31 - .L_30)


	//   ....[0]....
.L_30:
        /*006c*/ 	.word	0x00000960


	//----- nvinfo : EIATTR_CBANK_PARAM_SIZE
	.align		4
.L_31:
        /*0070*/ 	.byte	0x03, 0x19
        /*0072*/ 	.short	0x0020


	//----- nvinfo : EIATTR_PARAM_CBANK
	.align		4
        /*0074*/ 	.byte	0x04, 0x0a
        /*0076*/ 	.short	(.L_33 - .L_32)
	.align		4
.L_32:
        /*0078*/ 	.word	index@(.nv.constant0._Z4mul3PiS_S_ii)
        /*007c*/ 	.short	0x0380
        /*007e*/ 	.short	0x0020


	//----- nvinfo : EIATTR_SW_WAR
	.align		4
.L_33:
        /*0080*/ 	.byte	0x04, 0x36
        /*0082*/ 	.short	(.L_35 - .L_34)
.L_34:
        /*0084*/ 	.word	0x00000008
.L_35:


//--------------------- .nv.info._Z4mul2PiS_S_ii  --------------------------
	.section	.nv.info._Z4mul2PiS_S_ii,"",@"SHT_CUDA_INFO"
	.sectionflags	@""
	.align	4


	//----- nvinfo : EIATTR_CUDA_API_VERSION
	.align		4
        /*0000*/ 	.byte	0x04, 0x37
        /*0002*/ 	.short	(.L_37 - .L_36)
.L_36:
        /*0004*/ 	.word	0x00000082


	//----- nvinfo : EIATTR_KPARAM_INFO
	.align		4
.L_37:
        /*0008*/ 	.byte	0x04, 0x17
        /*000a*/ 	.short	(.L_39 - .L_38)
.L_38:
        /*000c*/ 	.word	0x00000000
        /*0010*/ 	.short	0x0004
        /*0012*/ 	.short	0x001c
        /*0014*/ 	.byte	0x00, 0xf0, 0x11, 0x00


	//----- nvinfo : EIATTR_KPARAM_INFO
	.align		4
.L_39:
        /*0018*/ 	.byte	0x04, 0x17
        /*001a*/ 	.short	(.L_41 - .L_40)
.L_40:
        /*001c*/ 	.word	0x00000000
        /*0020*/ 	.short	0x0003
        /*0022*/ 	.short	0x0018
        /*0024*/ 	.byte	0x00, 0xf0, 0x11, 0x00


	//----- nvinfo : EIATTR_KPARAM_INFO
	.align		4
.L_41:
        /*0028*/ 	.byte	0x04, 0x17
        /*002a*/ 	.short	(.L_43 - .L_42)
.L_42:
        /*002c*/ 	.word	0x00000000
        /*0030*/ 	.short	0x0002
        /*0032*/ 	.short	0x0010
        /*0034*/ 	.byte	0x00, 0xf5, 0x21, 0x00


	//----- nvinfo : EIATTR_KPARAM_INFO
	.align		4
.L_43:
        /*0038*/ 	.byte	0x04, 0x17
        /*003a*/ 	.short	(.L_45 - .L_44)
.L_44:
        /*003c*/ 	.word	0x00000000
        /*0040*/ 	.short	0x0001
        /*0042*/ 	.short	0x0008
        /*0044*/ 	.byte	0x00, 0xf5, 0x21, 0x00


	//----- nvinfo : EIATTR_KPARAM_INFO
	.align		4
.L_45:
        /*0048*/ 	.byte	0x04, 0x17
        /*004a*/ 	.short	(.L_47 - .L_46)
.L_46:
        /*004c*/ 	.word	0x00000000
        /*0050*/ 	.short	0x0000
        /*0052*/ 	.short	0x0000
        /*0054*/ 	.byte	0x00, 0xf5, 0x21, 0x00


	//----- nvinfo : EIATTR_SPARSE_MMA_MASK
	.align		4
.L_47:
        /*0058*/ 	.byte	0x03, 0x50
        /*005a*/ 	.short	0x0000


	//----- nvinfo : EIATTR_MAXREG_COUNT
	.align		4
        /*005c*/ 	.byte	0x03, 0x1b
        /*005e*/ 	.short	0x00ff


	//----- nvinfo : EIATTR_MERCURY_ISA_VERSION
	.align		4
        /*0060*/ 	.byte	0x03, 0x5f
        /*0062*/ 	.short	0x0101


	//----- nvinfo : EIATTR_VRC_CTA_INIT_COUNT
	.align		4
        /*0064*/ 	.byte	0x02, 0x4a
	.zero		1
	.zero		1


	//----- nvinfo : EIATTR_EXIT_INSTR_OFFSETS
	.align		4
        /*0068*/ 	.byte	0x04, 0x1c
        /*006a*/ 	.short	(.L_49 - .L_48)


	//   ....[0]....
.L_48:
        /*006c*/ 	.word	0x00000030


	//   ....[1]....
        /*0070*/ 	.word	0x00000a00


	//   ....[2]....
        /*0074*/ 	.word	0x00000b70


	//   ....[3]....
        /*0078*/ 	.word	0x00000c40


	//   ....[4]....
        /*007c*/ 	.word	0x00000cd0


	//   ....[5]....
        /*0080*/ 	.word	0x00000d30


	//----- nvinfo : EIATTR_CBANK_PARAM_SIZE
	.align		4
.L_49:
        /*0084*/ 	.byte	0x03, 0x19
        /*0086*/ 	.short	0x0020


	//----- nvinfo : EIATTR_PARAM_CBANK
	.align		4
        /*0088*/ 	.byte	0x04, 0x0a
        /*008a*/ 	.short	(.L_51 - .L_50)
	.align		4
.L_50:
        /*008c*/ 	.word	index@(.nv.constant0._Z4mul2PiS_S_ii)
        /*0090*/ 	.short	0x0380
        /*0092*/ 	.short	0x0020


	//----- nvinfo : EIATTR_SW_WAR
	.align		4
.L_51:
        /*0094*/ 	.byte	0x04, 0x36
        /*0096*/ 	.short	(.L_53 - .L_52)
.L_52:
        /*0098*/ 	.word	0x00000008
.L_53:


//--------------------- .nv.info._Z4mul1PiS_S_ii  --------------------------
	.section	.nv.info._Z4mul1PiS_S_ii,"",@"SHT_CUDA_INFO"
	.sectionflags	@""
	.align	4


	//----- nvinfo : EIATTR_CUDA_API_VERSION
	.align		4
        /*0000*/ 	.byte	0x04, 0x37
        /*0002*/ 	.short	(.L_55 - .L_54)
.L_54:
        /*0004*/ 	.word	0x00000082


	//----- nvinfo : EIATTR_KPARAM_INFO
	.align		4
.L_55:
        /*0008*/ 	.byte	0x04, 0x17
        /*000a*/ 	.short	(.L_57 - .L_56)
.L_56:
        /*000c*/ 	.word	0x00000000
        /*0010*/ 	.short	0x0004
        /*0012*/ 	.short	0x001c
        /*0014*/ 	.byte	0x00, 0xf0, 0x11, 0x00


	//----- nvinfo : EIATTR_KPARAM_INFO
	.align		4
.L_57:
        /*0018*/ 	.byte	0x04, 0x17
        /*001a*/ 	.short	(.L_59 - .L_58)
.L_58:
        /*001c*/ 	.word	0x00000000
        /*0020*/ 	.short	0x0003
        /*0022*/ 	.short	0x0018
        /*0024*/ 	.byte	0x00, 0xf0, 0x11, 0x00


	//----- nvinfo : EIATTR_KPARAM_INFO
	.align		4
.L_59:
        /*0028*/ 	.byte	0x04, 0x17
        /*002a*/ 	.short	(.L_61 - .L_60)
.L_60:
        /*002c*/ 	.word	0x00000000
        /*0030*/ 	.short	0x0002
        /*0032*/ 	.short	0x0010
        /*0034*/ 	.byte	0x00, 0xf5, 0x21, 0x00


	//----- nvinfo : EIATTR_KPARAM_INFO
	.align		4
.L_61:
        /*0038*/ 	.byte	0x04, 0x17
        /*003a*/ 	.short	(.L_63 - .L_62)
.L_62:
        /*003c*/ 	.word	0x00000000
        /*0040*/ 	.short	0x0001
        /*0042*/ 	.short	0x0008
        /*0044*/ 	.byte	0x00, 0xf5, 0x21, 0x00


	//----- nvinfo : EIATTR_KPARAM_INFO
	.align		4
.L_63:
        /*0048*/ 	.byte	0x04, 0x17
        /*004a*/ 	.short	(.L_65 - .L_64)
.L_64:
        /*004c*/ 	.word	0x00000000
        /*0050*/ 	.short	0x0000
        /*0052*/ 	.short	0x0000
        /*0054*/ 	.byte	0x00, 0xf5, 0x21, 0x00


	//----- nvinfo : EIATTR_SPARSE_MMA_MASK
	.align		4
.L_65:
        /*0058*/ 	.byte	0x03, 0x50
        /*005a*/ 	.short	0x0000


	//----- nvinfo : EIATTR_MAXREG_COUNT
	.align		4
        /*005c*/ 	.byte	0x03, 0x1b
        /*005e*/ 	.short	0x00ff


	//----- nvinfo : EIATTR_MERCURY_ISA_VERSION
	.align		4
        /*0060*/ 	.byte	0x03, 0x5f
        /*0062*/ 	.short	0x0101


	//----- nvinfo : EIATTR_VRC_CTA_INIT_COUNT
	.align		4
        /*0064*/ 	.byte	0x02, 0x4a
	.zero		1
	.zero		1


	//----- nvinfo : EIATTR_EXIT_INSTR_OFFSETS
	.align		4
        /*0068*/ 	.byte	0x04, 0x1c
        /*006a*/ 	.short	(.L_67 - .L_66)


	//   ....[0]....
.L_66:
        /*006c*/ 	.word	0x00000030


	//   ....[1]....
        /*0070*/ 	.word	0x000009b0


	//----- nvinfo : EIATTR_CBANK_PARAM_SIZE
	.align		4
.L_67:
        /*0074*/ 	.byte	0x03, 0x19
        /*0076*/ 	.short	0x0020


	//----- nvinfo : EIATTR_PARAM_CBANK
	.align		4
        /*0078*/ 	.byte	0x04, 0x0a
        /*007a*/ 	.short	(.L_69 - .L_68)
	.align		4
.L_68:
        /*007c*/ 	.word	index@(.nv.constant0._Z4mul1PiS_S_ii)
        /*0080*/ 	.short	0x0380
        /*0082*/ 	.short	0x0020


	//----- nvinfo : EIATTR_SW_WAR
	.align		4
.L_69:
        /*0084*/ 	.byte	0x04, 0x36
        /*0086*/ 	.short	(.L_71 - .L_70)
.L_70:
        /*0088*/ 	.word	0x00000008
.L_71:


//--------------------- .nv.callgraph             --------------------------
	.section	.nv.callgraph,"",@"SHT_CUDA_CALLGRAPH"
	.align	4
	.sectionentsize	8
	.align		4
        /*0000*/ 	.word	0x00000000
	.align		4
        /*0004*/ 	.word	0xffffffff
	.align		4
        /*0008*/ 	.word	0x00000000
	.align		4
        /*000c*/ 	.word	0xfffffffe
	.align		4
        /*0010*/ 	.word	0x00000000
	.align		4
        /*0014*/ 	.word	0xfffffffd
	.align		4
        /*0018*/ 	.word	0x00000000
	.align		4
        /*001c*/ 	.word	0xfffffffc


//--------------------- .text._Z4mul3PiS_S_ii     --------------------------
	.section	.text._Z4mul3PiS_S_ii,"ax",@progbits
	.align	128
        .global         _Z4mul3PiS_S_ii
        .type           _Z4mul3PiS_S_ii,@function
        .size           _Z4mul3PiS_S_ii,(.L_x_22 - _Z4mul3PiS_S_ii)
        .other          _Z4mul3PiS_S_ii,@"STO_CUDA_ENTRY STV_DEFAULT"
_Z4mul3PiS_S_ii:
.text._Z4mul3PiS_S_ii:
[----:B------:R-:W-:Y:S08]  /*0000*/  LDC R1, c[0x0][0x37c] ;  /* 0x0000df00ff017b82 */ /* 0x000ff00000000800 */
[----:B------:R-:W0:Y:S01]  /*0010*/  LDC R0, c[0x0][0x39c] ;  /* 0x0000e700ff007b82 */ /* 0x000e220000000800 */
[----:B------:R-:W1:Y:S01]  /*0020*/  S2R R3, SR_TID.X ;  /* 0x0000000000037919 */ /* 0x000e620000002100 */
[----:B------:R-:W2:Y:S01]  /*0030*/  LDCU.64 UR4, c[0x0][0x358] ;  /* 0x00006b00ff0477ac */ /* 0x000ea20008000a00 */
[----:B------:R-:W-:-:S05]  /*0040*/  HFMA2 R20, -RZ, RZ, 0, 0 ;  /* 0x00000000ff147431 */ /* 0x000fca00000001ff */
[----:B------:R-:W3:Y:S01]  /*0050*/  S2UR UR6, SR_CTAID.Y ;  /* 0x00000000000679c3 */ /* 0x000ee20000002600 */
[----:B0-----:R-:W-:-:S13]  /*0060*/  ISETP.GE.AND P0, PT, R0, 0x1, PT ;  /* 0x000000010000780c */ /* 0x001fda0003f06270 */
[----:B-123--:R-:W-:Y:S05]  /*0070*/  @!P0 BRA `(.L_x_0) ;  /* 0x0000000800288947 */ /* 0x00efea0003800000 */
[C---:B------:R-:W-:Y:S01]  /*0080*/  ISETP.GE.U32.AND P1, PT, R0.reuse, 0x8, PT ;  /* 0x000000080000780c */ /* 0x040fe20003f26070 */
[C---:B------:R-:W-:Y:S01]  /*0090*/  IMAD R5, R0.reuse, UR6, RZ ;  /* 0x0000000600057c24 */ /* 0x040fe2000f8e02ff */
[----:B------:R-:W-:Y:S02]  /*00a0*/  LOP3.LUT R4, R0, 0x7, RZ, 0xc0, !PT ;  /* 0x0000000700047812 */ /* 0x000fe400078ec0ff */
[----:B------:R-:W-:Y:S02]  /*00b0*/  MOV R6, RZ ;  /* 0x000000ff00067202 */ /* 0x000fe40000000f00 */
[----:B------:R-:W-:Y:S02]  /*00c0*/  ISETP.NE.AND P0, PT, R4, RZ, PT ;  /* 0x000000ff0400720c */ /* 0x000fe40003f05270 */
[----:B------:R-:W-:-:S05]  /*00d0*/  MOV R20, RZ ;  /* 0x000000ff00147202 */ /* 0x000fca0000000f00 */
[----:B------:R-:W-:Y:S06]  /*00e0*/  @!P1 BRA `(.L_x_1) ;  /* 0x0000000000fc9947 */ /* 0x000fec0003800000 */
[----:B------:R-:W0:Y:S01]  /*00f0*/  LDC.64 R6, c[0x0][0x380] ;  /* 0x0000e000ff067b82 */ /* 0x000e220000000a00 */
[----:B------:R-:W-:Y:S01]  /*0100*/  IADD3 R2, PT, PT, R3, R0, RZ ;  /* 0x0000000003027210 */ /* 0x000fe20007ffe0ff */
[C-C-:B------:R-:W-:Y:S01]  /*0110*/  IMAD R10, R0.reuse, 0x3, R3.reuse ;  /* 0x00000003000a7824 */ /* 0x140fe200078e0203 */
[C---:B------:R-:W-:Y:S01]  /*0120*/  SHF.L.U32 R9, R0.reuse, 0x3, RZ ;  /* 0x0000000300097819 */ /* 0x040fe200000006ff */
[C-C-:B------:R-:W-:Y:S01]  /*0130*/  IMAD R24, R0.reuse, 0x5, R3.reuse ;  /* 0x0000000500187824 */ /* 0x140fe200078e0203 */
[CC--:B------:R-:W-:Y:S01]  /*0140*/  LEA R8, R0.reuse, R3.reuse, 0x1 ;  /* 0x0000000300087211 */ /* 0x0c0fe200078e08ff */
[C-C-:B------:R-:W-:Y:S01]  /*0150*/  IMAD R25, R0.reuse, 0x6, R3.reuse ;  /* 0x0000000600197824 */ /* 0x140fe200078e0203 */
[C---:B------:R-:W-:Y:S01]  /*0160*/  LEA R11, R0.reuse, R3, 0x2 ;  /* 0x00000003000b7211 */ /* 0x040fe200078e10ff */
[----:B------:R-:W1:Y:S01]  /*0170*/  LDC.64 R12, c[0x0][0x388] ;  /* 0x0000e200ff0c7b82 */ /* 0x000e620000000a00 */
[----:B------:R-:W-:Y:S01]  /*0180*/  IMAD R26, R0, 0x7, R3 ;  /* 0x00000007001a7824 */ /* 0x000fe200078e0203 */
[----:B------:R-:W-:Y:S01]  /*0190*/  MOV R20, RZ ;  /* 0x000000ff00147202 */ /* 0x000fe20000000f00 */
[----:B0-----:R-:W-:-:S03]  /*01a0*/  IMAD.WIDE.U32 R6, R5, 0x4, R6 ;  /* 0x0000000405067825 */ /* 0x001fc600078e0006 */
[----:B------:R-:W-:Y:S02]  /*01b0*/  IADD3 R21, P1, PT, R6, 0x10, RZ ;  /* 0x0000001006157810 */ /* 0x000fe40007f3e0ff */
[----:B------:R-:W-:Y:S01]  /*01c0*/  LOP3.LUT R6, R0, 0x7ffffff8, RZ, 0xc0, !PT ;  /* 0x7ffffff800067812 */ /* 0x000fe200078ec0ff */
[----:B-1----:R-:W-:Y:S01]  /*01d0*/  IMAD.WIDE.U32 R16, R3, 0x4, R12 ;  /* 0x0000000403107825 */ /* 0x002fe200078e000c */
[----:B------:R-:W-:-:S03]  /*01e0*/  IADD3.X R28, PT, PT, RZ, R7, RZ, P1, !PT ;  /* 0x00000007ff1c7210 */ /* 0x000fc60000ffe4ff */
[----:B------:R-:W-:-:S07]  /*01f0*/  IMAD.MOV R7, RZ, RZ, -R6 ;  /* 0x000000ffff077224 */ /* 0x000fce00078e0a06 */
.L_x_2:
[----:B------:R-:W-:Y:S01]  /*0200*/  MOV R14, R21 ;  /* 0x00000015000e7202 */ /* 0x000fe20000000f00 */
[----:B------:R-:W2:Y:S01]  /*0210*/  LDG.E R22, desc[UR4][R16.64] ;  /* 0x0000000410167981 */ /* 0x000ea2000c1e1900 */
[----:B------:R-:W-:-:S05]  /*0220*/  MOV R15, R28 ;  /* 0x0000001c000f7202 */ /* 0x000fca0000000f00 */
[----:B------:R-:W2:Y:S01]  /*0230*/  LDG.E R21, desc[UR4][R14.64+-0x10] ;  /* 0xfffff0040e157981 */ /* 0x000ea2000c1e1900 */
[----:B------:R-:W-:-:S03]  /*0240*/  IMAD.WIDE.U32 R18, R2, 0x4, R12 ;  /* 0x0000000402127825 */ /* 0x000fc600078e000c */
[----:B------:R-:W3:Y:S04]  /*0250*/  LDG.E R23, desc[UR4][R14.64+-0xc] ;  /* 0xfffff4040e177981 */ /* 0x000ee8000c1e1900 */
[----:B------:R-:W3:Y:S04]  /*0260*/  LDG.E R18, desc[UR4][R18.64] ;  /* 0x0000000412127981 */ /* 0x000ee8000c1e1900 */
[----:B------:R-:W4:Y:S04]  /*0270*/  LDG.E R28, desc[UR4][R14.64+-0x8] ;  /* 0xfffff8040e1c7981 */ /* 0x000f28000c1e1900 */
[----:B------:R-:W5:Y:S01]  /*0280*/  LDG.E R29, desc[UR4][R14.64+-0x4] ;  /* 0xfffffc040e1d7981 */ /* 0x000f62000c1e1900 */
[----:B--2---:R-:W-:-:S02]  /*0290*/  IMAD R22, R21, R22, R20 ;  /* 0x0000001615167224 */ /* 0x004fc400078e0214 */
[----:B------:R-:W-:-:S06]  /*02a0*/  IMAD.WIDE.U32 R20, R8, 0x4, R12 ;  /* 0x0000000408147825 */ /* 0x000fcc00078e000c */
[----:B------:R-:W4:Y:S01]  /*02b0*/  LDG.E R20, desc[UR4][R20.64] ;  /* 0x0000000414147981 */ /* 0x000f22000c1e1900 */
[----:B---3--:R-:W-:Y:S02]  /*02c0*/  IMAD R27, R23, R18, R22 ;  /* 0x00000012171b7224 */ /* 0x008fe400078e0216 */
[----:B------:R-:W-:-:S06]  /*02d0*/  IMAD.WIDE.U32 R22, R10, 0x4, R12 ;  /* 0x000000040a167825 */ /* 0x000fcc00078e000c */
[----:B------:R-:W5:Y:S01]  /*02e0*/  LDG.E R22, desc[UR4][R22.64] ;  /* 0x0000000416167981 */ /* 0x000f62000c1e1900 */
[----:B------:R-:W-:-:S06]  /*02f0*/  IMAD.WIDE.U32 R18, R11, 0x4, R12 ;  /* 0x000000040b127825 */ /* 0x000fcc00078e000c */
[----:B------:R-:W2:Y:S01]  /*0300*/  LDG.E R18, desc[UR4][R18.64] ;  /* 0x0000000412127981 */ /* 0x000ea2000c1e1900 */
[----:B----4-:R-:W-:-:S03]  /*0310*/  IMAD R27, R28, R20, R27 ;  /* 0x000000141c1b7224 */ /* 0x010fc600078e021b */
[----:B------:R-:W2:Y:S01]  /*0320*/  LDG.E R28, desc[UR4][R14.64] ;  /* 0x000000040e1c7981 */ /* 0x000ea2000c1e1900 */
[----:B------:R-:W-:-:S04]  /*0330*/  IMAD.WIDE.U32 R20, R24, 0x4, R12 ;  /* 0x0000000418147825 */ /* 0x000fc800078e000c */
[----:B-----5:R-:W-:Y:S02]  /*0340*/  IMAD R27, R29, R22, R27 ;  /* 0x000000161d1b7224 */ /* 0x020fe400078e021b */
[----:B------:R-:W3:Y:S04]  /*0350*/  LDG.E R20, desc[UR4][R20.64] ;  /* 0x0000000414147981 */ /* 0x000ee8000c1e1900 */
[----:B------:R-:W3:Y:S01]  /*0360*/  LDG.E R29, desc[UR4][R14.64+0x4] ;  /* 0x000004040e1d7981 */ /* 0x000ee2000c1e1900 */
[----:B------:R-:W-:-:S06]  /*0370*/  IMAD.WIDE.U32 R22, R25, 0x4, R12 ;  /* 0x0000000419167825 */ /* 0x000fcc00078e000c */
[----:B------:R-:W4:Y:S01]  /*0380*/  LDG.E R22, desc[UR4][R22.64] ;  /* 0x0000000416167981 */ /* 0x000f22000c1e1900 */
[----:B--2---:R-:W-:-:S03]  /*0390*/  IMAD R27, R28, R18, R27 ;  /* 0x000000121c1b7224 */ /* 0x004fc600078e021b */
[----:B------:R-:W4:Y:S01]  /*03a0*/  LDG.E R28, desc[UR4][R14.64+0x8] ;  /* 0x000008040e1c7981 */ /* 0x000f22000c1e1900 */
[----:B------:R-:W-:-:S06]  /*03b0*/  IMAD.WIDE.U32 R18, R26, 0x4, R12 ;  /* 0x000000041a127825 */ /* 0x000fcc00078e000c */
[----:B------:R-:W2:Y:S01]  /*03c0*/  LDG.E R18, desc[UR4][R18.64] ;  /* 0x0000000412127981 */ /* 0x000ea2000c1e1900 */
[----:B---3--:R-:W-:-:S03]  /*03d0*/  IMAD R27, R29, R20, R27 ;  /* 0x000000141d1b7224 */ /* 0x008fc600078e021b */
[----:B------:R-:W2:Y:S01]  /*03e0*/  LDG.E R29, desc[UR4][R14.64+0xc] ;  /* 0x00000c040e1d7981 */ /* 0x000ea2000c1e1900 */
[----:B------:R-:W-:Y:S02]  /*03f0*/  IADD3 R21, P1, PT, R14, 0x20, RZ ;  /* 0x000000200e157810 */ /* 0x000fe40007f3e0ff */
[----:B------:R-:W-:Y:S01]  /*0400*/  IADD3 R7, PT, PT, R7, 0x8, RZ ;  /* 0x0000000807077810 */ /* 0x000fe20007ffe0ff */
[C---:B------:R-:W-:Y:S01]  /*0410*/  IMAD.IADD R10, R9.reuse, 0x1, R10 ;  /* 0x00000001090a7824 */ /* 0x040fe200078e020a */
[C---:B------:R-:W-:Y:S01]  /*0420*/  IADD3 R2, PT, PT, R9.reuse, R2, RZ ;  /* 0x0000000209027210 */ /* 0x040fe20007ffe0ff */
[C---:B------:R-:W-:Y:S01]  /*0430*/  IMAD.WIDE.U32 R16, R9.reuse, 0x4, R16 ;  /* 0x0000000409107825 */ /* 0x040fe200078e0010 */
[C---:B------:R-:W-:Y:S02]  /*0440*/  IADD3 R8, PT, PT, R9.reuse, R8, RZ ;  /* 0x0000000809087210 */ /* 0x040fe40007ffe0ff */
[C---:B------:R-:W-:Y:S02]  /*0450*/  IADD3 R11, PT, PT, R9.reuse, R11, RZ ;  /* 0x0000000b090b7210 */ /* 0x040fe40007ffe0ff */
[----:B------:R-:W-:-:S02]  /*0460*/  IADD3 R24, PT, PT, R9, R24, RZ ;  /* 0x0000001809187210 */ /* 0x000fc40007ffe0ff */
[C---:B------:R-:W-:Y:S02]  /*0470*/  IADD3 R25, PT, PT, R9.reuse, R25, RZ ;  /* 0x0000001909197210 */ /* 0x040fe40007ffe0ff */
[----:B------:R-:W-:Y:S01]  /*0480*/  IADD3 R26, PT, PT, R9, R26, RZ ;  /* 0x0000001a091a7210 */ /* 0x000fe20007ffe0ff */
[----:B----4-:R-:W-:Y:S01]  /*0490*/  IMAD R27, R28, R22, R27 ;  /* 0x000000161c1b7224 */ /* 0x010fe200078e021b */
[----:B------:R-:W-:Y:S02]  /*04a0*/  IADD3.X R28, PT, PT, RZ, R15, RZ, P1, !PT ;  /* 0x0000000fff1c7210 */ /* 0x000fe40000ffe4ff */
[----:B------:R-:W-:Y:S01]  /*04b0*/  ISETP.NE.AND P1, PT, R7, RZ, PT ;  /* 0x000000ff0700720c */ /* 0x000fe20003f25270 */
[----:B--2---:R-:W-:-:S12]  /*04c0*/  IMAD R20, R29, R18, R27 ;  /* 0x000000121d147224 */ /* 0x004fd800078e021b */
[----:B------:R-:W-:Y:S05]  /*04d0*/  @P1 BRA `(.L_x_2) ;  /* 0xfffffffc00481947 */ /* 0x000fea000383ffff */
.L_x_1:
[----:B------:R-:W-:Y:S05]  /*04e0*/  @!P0 BRA `(.L_x_0) ;  /* 0x00000004000c8947 */ /* 0x000fea0003800000 */
[----:B------:R-:W-:Y:S02]  /*04f0*/  ISETP.GE.U32.AND P1, PT, R4, 0x4, PT ;  /* 0x000000040400780c */ /* 0x000fe40003f26070 */
[----:B------:R-:W-:-:S04]  /*0500*/  LOP3.LUT R2, R0, 0x3, RZ, 0xc0, !PT ;  /* 0x0000000300027812 */ /* 0x000fc800078ec0ff */
[----:B------:R-:W-:-:S07]  /*0510*/  ISETP.NE.AND P0, PT, R2, RZ, PT ;  /* 0x000000ff0200720c */ /* 0x000fce0003f05270 */
[----:B------:R-:W-:Y:S06]  /*0520*/  @!P1 BRA `(.L_x_3) ;  /* 0x0000000000789947 */ /* 0x000fec0003800000 */
[----:B------:R-:W0:Y:S01]  /*0530*/  LDC.64 R8, c[0x0][0x388] ;  /* 0x0000e200ff087b82 */ /* 0x000e220000000a00 */
[----:B------:R-:W-:Y:S01]  /*0540*/  IMAD R15, R6, R0, R3 ;  /* 0x00000000060f7224 */ /* 0x000fe200078e0203 */
[CC--:B------:R-:W-:Y:S02]  /*0550*/  IADD3 R7, PT, PT, R5.reuse, R6.reuse, RZ ;  /* 0x0000000605077210 */ /* 0x0c0fe40007ffe0ff */
[----:B------:R-:W-:Y:S02]  /*0560*/  IADD3 R4, P1, PT, R5, R6, RZ ;  /* 0x0000000605047210 */ /* 0x000fe40007f3e0ff */
[----:B------:R-:W-:Y:S02]  /*0570*/  IADD3 R17, PT, PT, R15, R0, RZ ;  /* 0x000000000f117210 */ /* 0x000fe40007ffe0ff */
[----:B------:R-:W1:Y:S01]  /*0580*/  LDC.64 R18, c[0x0][0x380] ;  /* 0x0000e000ff127b82 */ /* 0x000e620000000a00 */
[----:B------:R-:W-:-:S07]  /*0590*/  IADD3.X R16, PT, PT, RZ, RZ, RZ, P1, !PT ;  /* 0x000000ffff107210 */ /* 0x000fce0000ffe4ff */
[----:B------:R-:W2:Y:S01]  /*05a0*/  LDC.64 R10, c[0x0][0x380] ;  /* 0x0000e000ff0a7b82 */ /* 0x000ea20000000a00 */
[----:B0-----:R-:W-:-:S04]  /*05b0*/  IMAD.WIDE.U32 R14, R15, 0x4, R8 ;  /* 0x000000040f0e7825 */ /* 0x001fc800078e0008 */
[----:B------:R-:W-:Y:S02]  /*05c0*/  IMAD.WIDE.U32 R12, R17, 0x4, R8 ;  /* 0x00000004110c7825 */ /* 0x000fe400078e0008 */
[----:B------:R-:W3:Y:S02]  /*05d0*/  LDG.E R14, desc[UR4][R14.64] ;  /* 0x000000040e0e7981 */ /* 0x000ee4000c1e1900 */
[----:B-1----:R-:W-:Y:S02]  /*05e0*/  IMAD.WIDE.U32 R18, R7, 0x4, R18 ;  /* 0x0000000407127825 */ /* 0x002fe400078e0012 */
[----:B------:R-:W4:Y:S02]  /*05f0*/  LDG.E R12, desc[UR4][R12.64] ;  /* 0x000000040c0c7981 */ /* 0x000f24000c1e1900 */
[----:B------:R-:W-:Y:S02]  /*0600*/  IMAD.IADD R17, R17, 0x1, R0 ;  /* 0x0000000111117824 */ /* 0x000fe400078e0200 */
[----:B------:R-:W3:Y:S01]  /*0610*/  LDG.E R7, desc[UR4][R18.64] ;  /* 0x0000000412077981 */ /* 0x000ee2000c1e1900 */
[----:B--2---:R-:W-:-:S02]  /*0620*/  LEA R10, P1, R4, R10, 0x2 ;  /* 0x0000000a040a7211 */ /* 0x004fc400078210ff */
[C---:B------:R-:W-:Y:S02]  /*0630*/  IADD3 R21, PT, PT, R17.reuse, R0, RZ ;  /* 0x0000000011157210 */ /* 0x040fe40007ffe0ff */
[----:B------:R-:W-:Y:S01]  /*0640*/  LEA.HI.X R11, R4, R11, R16, 0x2, P1 ;  /* 0x0000000b040b7211 */ /* 0x000fe200008f1410 */
[----:B------:R-:W-:-:S04]  /*0650*/  IMAD.WIDE.U32 R16, R17, 0x4, R8 ;  /* 0x0000000411107825 */ /* 0x000fc800078e0008 */
[----:B------:R-:W4:Y:S01]  /*0660*/  LDG.E R4, desc[UR4][R10.64+0x4] ;  /* 0x000004040a047981 */ /* 0x000f22000c1e1900 */
[----:B------:R-:W-:-:S03]  /*0670*/  IMAD.WIDE.U32 R8, R21, 0x4, R8 ;  /* 0x0000000415087825 */ /* 0x000fc600078e0008 */
[----:B------:R-:W2:Y:S04]  /*0680*/  LDG.E R16, desc[UR4][R16.64] ;  /* 0x0000000410107981 */ /* 0x000ea8000c1e1900 */
[----:B------:R-:W2:Y:S04]  /*0690*/  LDG.E R21, desc[UR4][R10.64+0x8] ;  /* 0x000008040a157981 */ /* 0x000ea8000c1e1900 */
[----:B------:R-:W5:Y:S04]  /*06a0*/  LDG.E R8, desc[UR4][R8.64] ;  /* 0x0000000408087981 */ /* 0x000f68000c1e1900 */
[----:B------:R-:W5:Y:S01]  /*06b0*/  LDG.E R19, desc[UR4][R10.64+0xc] ;  /* 0x00000c040a137981 */ /* 0x000f62000c1e1900 */
[----:B------:R-:W-:Y:S01]  /*06c0*/  IADD3 R6, PT, PT, R6, 0x4, RZ ;  /* 0x0000000406067810 */ /* 0x000fe20007ffe0ff */
[----:B---3--:R-:W-:-:S04]  /*06d0*/  IMAD R7, R7, R14, R20 ;  /* 0x0000000e07077224 */ /* 0x008fc800078e0214 */
[----:B----4-:R-:W-:-:S04]  /*06e0*/  IMAD R4, R4, R12, R7 ;  /* 0x0000000c04047224 */ /* 0x010fc800078e0207 */
[----:B--2---:R-:W-:-:S04]  /*06f0*/  IMAD R4, R21, R16, R4 ;  /* 0x0000001015047224 */ /* 0x004fc800078e0204 */
[----:B-----5:R-:W-:-:S07]  /*0700*/  IMAD R20, R19, R8, R4 ;  /* 0x0000000813147224 */ /* 0x020fce00078e0204 */
.L_x_3:
[----:B------:R-:W-:Y:S05]  /*0710*/  @!P0 BRA `(.L_x_0) ;  /* 0x0000000000808947 */ /* 0x000fea0003800000 */
[----:B------:R-:W-:Y:S01]  /*0720*/  ISETP.NE.AND P1, PT, R2, 0x1, PT ;  /* 0x000000010200780c */ /* 0x000fe20003f25270 */
[----:B------:R-:W0:Y:S01]  /*0730*/  LDC.64 R14, c[0x0][0x388] ;  /* 0x0000e200ff0e7b82 */ /* 0x000e220000000a00 */
[----:B------:R-:W-:-:S04]  /*0740*/  LOP3.LUT R2, R0, 0x1, RZ, 0xc0, !PT ;  /* 0x0000000100027812 */ /* 0x000fc800078ec0ff */
[----:B------:R-:W-:-:S03]  /*0750*/  ISETP.NE.U32.AND P0, PT, R2, 0x1, PT ;  /* 0x000000010200780c */ /* 0x000fc60003f05070 */
[----:B------:R-:W1:Y:S04]  /*0760*/  LDC.64 R18, c[0x0][0x380] ;  /* 0x0000e000ff127b82 */ /* 0x000e680000000a00 */
[C---:B------:R-:W-:Y:S01]  /*0770*/  @P1 IMAD R21, R6.reuse, R0, R3 ;  /* 0x0000000006151224 */ /* 0x040fe200078e0203 */
[CC--:B------:R-:W-:Y:S02]  /*0780*/  @P1 IADD3 R7, PT, PT, R5.reuse, R6.reuse, RZ ;  /* 0x0000000605071210 */ /* 0x0c0fe40007ffe0ff */
[----:B------:R-:W-:Y:S01]  /*0790*/  @P1 IADD3 R2, P2, PT, R5, R6, RZ ;  /* 0x0000000605021210 */ /* 0x000fe20007f5e0ff */
[----:B------:R-:W2:Y:S01]  /*07a0*/  @P1 LDC.64 R12, c[0x0][0x380] ;  /* 0x0000e000ff0c1b82 */ /* 0x000ea20000000a00 */
[----:B------:R-:W-:Y:S02]  /*07b0*/  @P1 IADD3 R6, PT, PT, R6, 0x2, RZ ;  /* 0x0000000206061810 */ /* 0x000fe40007ffe0ff */
[----:B------:R-:W-:-:S05]  /*07c0*/  @P1 IADD3.X R4, PT, PT, RZ, RZ, RZ, P2, !PT ;  /* 0x000000ffff041210 */ /* 0x000fca00017fe4ff */
[----:B------:R-:W3:Y:S01]  /*07d0*/  LDC.64 R10, c[0x0][0x380] ;  /* 0x0000e000ff0a7b82 */ /* 0x000ee20000000a00 */
[C---:B0-----:R-:W-:Y:S01]  /*07e0*/  @P1 IMAD.WIDE.U32 R16, R21.reuse, 0x4, R14 ;  /* 0x0000000415101825 */ /* 0x041fe200078e000e */
[----:B------:R-:W-:-:S06]  /*07f0*/  @P1 IADD3 R21, PT, PT, R21, R0, RZ ;  /* 0x0000000015151210 */ /* 0x000fcc0007ffe0ff */
[----:B------:R-:W0:Y:S01]  /*0800*/  LDC.64 R8, c[0x0][0x388] ;  /* 0x0000e200ff087b82 */ /* 0x000e220000000a00 */
[----:B-1----:R-:W-:Y:S01]  /*0810*/  @P1 IMAD.WIDE.U32 R18, R7, 0x4, R18 ;  /* 0x0000000407121825 */ /* 0x002fe200078e0012 */
[----:B------:R-:W-:Y:S01]  /*0820*/  @!P0 IADD3 R5, PT, PT, R5, R6, RZ ;  /* 0x0000000605058210 */ /* 0x000fe20007ffe0ff */
[----:B------:R-:W4:Y:S02]  /*0830*/  @P1 LDG.E R16, desc[UR4][R16.64] ;  /* 0x0000000410101981 */ /* 0x000f24000c1e1900 */
[----:B------:R-:W-:Y:S02]  /*0840*/  @P1 IMAD.WIDE.U32 R14, R21, 0x4, R14 ;  /* 0x00000004150e1825 */ /* 0x000fe400078e000e */
[----:B------:R-:W4:Y:S01]  /*0850*/  @P1 LDG.E R19, desc[UR4][R18.64] ;  /* 0x0000000412131981 */ /* 0x000f22000c1e1900 */
[----:B--2---:R-:W-:Y:S01]  /*0860*/  @P1 LEA R12, P2, R2, R12, 0x2 ;  /* 0x0000000c020c1211 */ /* 0x004fe200078410ff */
[----:B------:R-:W-:Y:S02]  /*0870*/  @!P0 IMAD R7, R6, R0, R3 ;  /* 0x0000000006078224 */ /* 0x000fe400078e0203 */
[----:B------:R-:W2:Y:S01]  /*0880*/  @P1 LDG.E R14, desc[UR4][R14.64] ;  /* 0x000000040e0e1981 */ /* 0x000ea2000c1e1900 */
[----:B------:R-:W-:Y:S01]  /*0890*/  @P1 LEA.HI.X R13, R2, R13, R4, 0x2, P2 ;  /* 0x0000000d020d1211 */ /* 0x000fe200010f1404 */
[----:B---3--:R-:W-:-:S04]  /*08a0*/  @!P0 IMAD.WIDE.U32 R10, R5, 0x4, R10 ;  /* 0x00000004050a8825 */ /* 0x008fc800078e000a */
[----:B------:R-:W2:Y:S04]  /*08b0*/  @P1 LDG.E R12, desc[UR4][R12.64+0x4] ;  /* 0x000004040c0c1981 */ /* 0x000ea8000c1e1900 */
[----:B------:R-:W3:Y:S01]  /*08c0*/  @!P0 LDG.E R11, desc[UR4][R10.64] ;  /* 0x000000040a0b8981 */ /* 0x000ee2000c1e1900 */
[----:B0-----:R-:W-:-:S06]  /*08d0*/  @!P0 IMAD.WIDE.U32 R8, R7, 0x4, R8 ;  /* 0x0000000407088825 */ /* 0x001fcc00078e0008 */
[----:B------:R-:W3:Y:S01]  /*08e0*/  @!P0 LDG.E R8, desc[UR4][R8.64] ;  /* 0x0000000408088981 */ /* 0x000ee2000c1e1900 */
[----:B----4-:R-:W-:-:S04]  /*08f0*/  @P1 IMAD R19, R19, R16, R20 ;  /* 0x0000001013131224 */ /* 0x010fc800078e0214 */
[----:B--2---:R-:W-:-:S04]  /*0900*/  @P1 IMAD R20, R12, R14, R19 ;  /* 0x0000000e0c141224 */ /* 0x004fc800078e0213 */
[----:B---3--:R-:W-:-:S07]  /*0910*/  @!P0 IMAD R20, R11, R8, R20 ;  /* 0x000000080b148224 */ /* 0x008fce00078e0214 */
.L_x_0:
[----:B------:R-:W0:Y:S01]  /*0920*/  LDC.64 R4, c[0x0][0x390] ;  /* 0x0000e400ff047b82 */ /* 0x000e220000000a00 */
[----:B------:R-:W-:-:S04]  /*0930*/  IMAD R3, R0, UR6, R3 ;  /* 0x0000000600037c24 */ /* 0x000fc8000f8e0203 */
[----:B0-----:R-:W-:-:S05]  /*0940*/  IMAD.WIDE R2, R3, 0x4, R4 ;  /* 0x0000000403027825 */ /* 0x001fca00078e0204 */
[----:B------:R-:W-:Y:S01]  /*0950*/  STG.E desc[UR4][R2.64], R20 ;  /* 0x0000001402007986 */ /* 0x000fe2000c101904 */
[----:B------:R-:W-:Y:S05]  /*0960*/  EXIT ;  /* 0x000000000000794d */ /* 0x000fea0003800000 */
.L_x_4:
[----:B------:R-:W-:-:S00]  /*0970*/  BRA `(.L_x_4) ;  /* 0xfffffffc00fc7947 */ /* 0x000fc0000383ffff */
[----:B------:R-:W-:-:S00]  /*0980*/  NOP ;  /* 0x0000000000007918 */ /* 0x000fc00000000000 */
[----:B------:R-:W-:-:S00]  /*0990*/  NOP ;  /* 0x0000000000007918 */ /* 0x000fc00000000000 */
[----:B------:R-:W-:-:S00]  /*09a0*/  NOP ;  /* 0x0000000000007918 */ /* 0x000fc00000000000 */
[----:B------:R-:W-:-:S00]  /*09b0*/  NOP ;  /* 0x0000000000007918 */ /* 0x000fc00000000000 */
[----:B------:R-:W-:-:S00]  /*09c0*/  NOP ;  /* 0x0000000000007918 */ /* 0x000fc00000000000 */
[----:B------:R-:W-:-:S00]  /*09d0*/  NOP ;  /* 0x0000000000007918 */ /* 0x000fc00000000000 */
[----:B------:R-:W-:-:S00]  /*09e0*/  NOP ;  /* 0x0000000000007918 */ /* 0x000fc00000000000 */
[----:B------:R-:W-:-:S00]  /*09f0*/  NOP ;  /* 0x0000000000007918 */ /* 0x000fc00000000000 */
.L_x_22:


//--------------------- .text._Z4mul2PiS_S_ii     --------------------------
	.section	.text._Z4mul2PiS_S_ii,"ax",@progbits
	.align	128
        .global         _Z4mul2PiS_S_ii
        .type           _Z4mul2PiS_S_ii,@function
        .size           _Z4mul2PiS_S_ii,(.L_x_23 - _Z4mul2PiS_S_ii)
        .other          _Z4mul2PiS_S_ii,@"STO_CUDA_ENTRY STV_DEFAULT"
_Z4mul2PiS_S_ii:
.text._Z4mul2PiS_S_ii:
[----:B------:R-:W-:Y:S08]  /*0000*/  LDC R1, c[0x0][0x37c] ;  /* 0x0000df00ff017b82 */ /* 0x000ff00000000800 */
[----:B------:R-:W0:Y:S02]  /*0010*/  LDC R6, c[0x0][0x398] ;  /* 0x0000e600ff067b82 */ /* 0x000e240000000800 */
[----:B0-----:R-:W-:-:S13]  /*0020*/  ISETP.GE.AND P0, PT, R6, 0x1, PT ;  /* 0x000000010600780c */ /* 0x001fda0003f06270 */
[----:B------:R-:W-:Y:S05]  /*0030*/  @!P0 EXIT ;  /* 0x000000000000894d */ /* 0x000fea0003800000 */
[----:B------:R-:W0:Y:S01]  /*0040*/  LDC R5, c[0x0][0x39c] ;  /* 0x0000e700ff057b82 */ /* 0x000e220000000800 */
[----:B------:R-:W1:Y:S01]  /*0050*/  S2R R0, SR_CTAID.X ;  /* 0x0000000000007919 */ /* 0x000e620000002500 */
[----:B------:R-:W2:Y:S01]  /*0060*/  LDCU.64 UR6, c[0x0][0x358] ;  /* 0x00006b00ff0677ac */ /* 0x000ea20008000a00 */
[----:B0-----:R-:W-:Y:S01]  /*0070*/  ISETP.GE.AND P0, PT, R5, 0x1, PT ;  /* 0x000000010500780c */ /* 0x001fe20003f06270 */
[----:B-1----:R-:W-:-:S12]  /*0080*/  IMAD R0, R0, R5, RZ ;  /* 0x0000000500007224 */ /* 0x002fd800078e02ff */
[----:B--2---:R-:W-:Y:S05]  /*0090*/  @!P0 BRA `(.L_x_5) ;  /* 0x0000000800608947 */ /* 0x004fea0003800000 */
[C---:B------:R-:W-:Y:S02]  /*00a0*/  IADD3 R2, PT, PT, R5.reuse, -0x1, RZ ;  /* 0xffffffff05027810 */ /* 0x040fe40007ffe0ff */
[C---:B------:R-:W-:Y:S02]  /*00b0*/  LOP3.LUT R3, R5.reuse, 0x7, RZ, 0xc0, !PT ;  /* 0x0000000705037812 */ /* 0x040fe400078ec0ff */
[----:B------:R-:W-:Y:S02]  /*00c0*/  ISETP.GE.U32.AND P0, PT, R2, 0x7, PT ;  /* 0x000000070200780c */ /* 0x000fe40003f06070 */
[C---:B------:R-:W-:Y:S02]  /*00d0*/  LOP3.LUT R2, R5.reuse, 0x7ffffff8, RZ, 0xc0, !PT ;  /* 0x7ffffff805027812 */ /* 0x040fe400078ec0ff */
[----:B------:R-:W-:Y:S01]  /*00e0*/  LOP3.LUT R4, R5, 0x3, RZ, 0xc0, !PT ;  /* 0x0000000305047812 */ /* 0x000fe200078ec0ff */
[----:B------:R-:W-:Y:S02]  /*00f0*/  HFMA2 R5, -RZ, RZ, 0, 0 ;  /* 0x00000000ff057431 */ /* 0x000fe400000001ff */
[----:B------:R-:W-:-:S07]  /*0100*/  IMAD.MOV R6, RZ, RZ, -R2 ;  /* 0x000000ffff067224 */ /* 0x000fce00078e0a02 */
.L_x_11:
[----:B------:R-:W-:Y:S02]  /*0110*/  MOV R7, RZ ;  /* 0x000000ff00077202 */ /* 0x000fe40000000f00 */
[----:B0-----:R-:W-:Y:S01]  /*0120*/  MOV R22, RZ ;  /* 0x000000ff00167202 */ /* 0x001fe20000000f00 */
[----:B------:R-:W-:Y:S06]  /*0130*/  @!P0 BRA `(.L_x_6) ;  /* 0x0000000000f08947 */ /* 0x000fec0003800000 */
[----:B------:R-:W0:Y:S01]  /*0140*/  LDC R8, c[0x0][0x39c] ;  /* 0x0000e700ff087b82 */ /* 0x000e220000000800 */
[----:B------:R-:W-:Y:S01]  /*0150*/  IMAD.MOV.U32 R22, RZ, RZ, RZ ;  /* 0x000000ffff167224 */ /* 0x000fe200078e00ff */
[----:B------:R-:W-:Y:S01]  /*0160*/  MOV R10, R0 ;  /* 0x00000000000a7202 */ /* 0x000fe20000000f00 */
[----:B------:R-:W-:Y:S01]  /*0170*/  IMAD.MOV.U32 R11, RZ, RZ, R6 ;  /* 0x000000ffff0b7224 */ /* 0x000fe200078e0006 */
[-C--:B------:R-:W-:Y:S02]  /*0180*/  MOV R9, R5.reuse ;  /* 0x0000000500097202 */ /* 0x080fe40000000f00 */
[----:B0-----:R-:W-:Y:S01]  /*0190*/  IADD3 R19, PT, PT, R5, R8, RZ ;  /* 0x0000000805137210 */ /* 0x001fe20007ffe0ff */
[C-C-:B------:R-:W-:Y:S01]  /*01a0*/  IMAD R23, R8.reuse, 0x3, R5.reuse ;  /* 0x0000000308177824 */ /* 0x140fe200078e0205 */
[C---:B------:R-:W-:Y:S01]  /*01b0*/  LEA R7, R8.reuse, R5, 0x1 ;  /* 0x0000000508077211 */ /* 0x040fe200078e08ff */
[C-C-:B------:R-:W-:Y:S02]  /*01c0*/  IMAD R25, R8.reuse, 0x4, R5.reuse ;  /* 0x0000000408197824 */ /* 0x140fe400078e0205 */
[----:B------:R-:W-:-:S02]  /*01d0*/  IMAD R27, R8, 0x5, R5 ;  /* 0x00000005081b7824 */ /* 0x000fc400078e0205 */
[C-C-:B------:R-:W-:Y:S02]  /*01e0*/  IMAD R29, R8.reuse, 0x6, R5.reuse ;  /* 0x00000006081d7824 */ /* 0x140fe400078e0205 */
[----:B------:R-:W-:-:S07]  /*01f0*/  IMAD R18, R8, 0x7, R5 ;  /* 0x0000000708127824 */ /* 0x000fce00078e0205 */
.L_x_7:
[----:B------:R-:W0:Y:S08]  /*0200*/  LDC.64 R12, c[0x0][0x388] ;  /* 0x0000e200ff0c7b82 */ /* 0x000e300000000a00 */
[----:B------:R-:W1:Y:S01]  /*0210*/  LDC.64 R14, c[0x0][0x380] ;  /* 0x0000e000ff0e7b82 */ /* 0x000e620000000a00 */
[----:B0-----:R-:W-:-:S05]  /*0220*/  IMAD.WIDE.U32 R16, R9, 0x4, R12 ;  /* 0x0000000409107825 */ /* 0x001fca00078e000c */
[----:B------:R0:W2:Y:S01]  /*0230*/  LDG.E R20, desc[UR6][R16.64] ;  /* 0x0000000610147981 */ /* 0x0000a2000c1e1900 */
[----:B-1----:R-:W-:-:S05]  /*0240*/  IMAD.WIDE.U32 R14, R10, 0x4, R14 ;  /* 0x000000040a0e7825 */ /* 0x002fca00078e000e */
[----:B------:R-:W2:Y:S01]  /*0250*/  LDG.E R21, desc[UR6][R14.64] ;  /* 0x000000060e157981 */ /* 0x000ea2000c1e1900 */
[----:B0-----:R-:W-:-:S03]  /*0260*/  IMAD.WIDE.U32 R16, R19, 0x4, R12 ;  /* 0x0000000413107825 */ /* 0x001fc600078e000c */
[----:B------:R-:W3:Y:S04]  /*0270*/  LDG.E R24, desc[UR6][R14.64+0x4] ;  /* 0x000004060e187981 */ /* 0x000ee8000c1e1900 */
[----:B------:R-:W3:Y:S04]  /*0280*/  LDG.E R26, desc[UR6][R16.64] ;  /* 0x00000006101a7981 */ /* 0x000ee8000c1e1900 */
[----:B------:R-:W4:Y:S01]  /*0290*/  LDG.E R28, desc[UR6][R14.64+0x8] ;  /* 0x000008060e1c7981 */ /* 0x000f22000c1e1900 */
[----:B--2---:R-:W-:Y:S02]  /*02a0*/  IMAD R22, R21, R20, R22 ;  /* 0x0000001415167224 */ /* 0x004fe400078e0216 */
[----:B------:R-:W-:-:S05]  /*02b0*/  IMAD.WIDE.U32 R20, R7, 0x4, R12 ;  /* 0x0000000407147825 */ /* 0x000fca00078e000c */
[----:B------:R0:W4:Y:S01]  /*02c0*/  LDG.E R17, desc[UR6][R20.64] ;  /* 0x0000000614117981 */ /* 0x000122000c1e1900 */
[----:B---3--:R-:W-:-:S03]  /*02d0*/  IMAD R22, R24, R26, R22 ;  /* 0x0000001a18167224 */ /* 0x008fc600078e0216 */
[----:B------:R-:W2:Y:S01]  /*02e0*/  LDG.E R24, desc[UR6][R14.64+0xc] ;  /* 0x00000c060e187981 */ /* 0x000ea2000c1e1900 */
[----:B0-----:R-:W-:-:S05]  /*02f0*/  IMAD.WIDE.U32 R20, R23, 0x4, R12 ;  /* 0x0000000417147825 */ /* 0x001fca00078e000c */
[----:B------:R-:W2:Y:S01]  /*0300*/  LDG.E R26, desc[UR6][R20.64] ;  /* 0x00000006141a7981 */ /* 0x000ea2000c1e1900 */
[----:B----4-:R-:W-:Y:S02]  /*0310*/  IMAD R22, R28, R17, R22 ;  /* 0x000000111c167224 */ /* 0x010fe400078e0216 */
[----:B------:R-:W-:Y:S01]  /*0320*/  IMAD.WIDE.U32 R16, R25, 0x4, R12 ;  /* 0x0000000419107825 */ /* 0x000fe200078e000c */
[----:B------:R-:W3:Y:S05]  /*0330*/  LDG.E R28, desc[UR6][R14.64+0x10] ;  /* 0x000010060e1c7981 */ /* 0x000eea000c1e1900 */
[----:B------:R-:W3:Y:S01]  /*0340*/  LDG.E R17, desc[UR6][R16.64] ;  /* 0x0000000610117981 */ /* 0x000ee2000c1e1900 */
[----:B--2---:R-:W-:-:S02]  /*0350*/  IMAD R22, R24, R26, R22 ;  /* 0x0000001a18167224 */ /* 0x004fc400078e0216 */
[----:B------:R-:W-:Y:S01]  /*0360*/  IMAD.WIDE.U32 R20, R29, 0x4, R12 ;  /* 0x000000041d147825 */ /* 0x000fe200078e000c */
[----:B------:R-:W2:Y:S04]  /*0370*/  LDG.E R26, desc[UR6][R14.64+0x14] ;  /* 0x000014060e1a7981 */ /* 0x000ea8000c1e1900 */
[----:B------:R-:W4:Y:S04]  /*0380*/  LDG.E R24, desc[UR6][R14.64+0x18] ;  /* 0x000018060e187981 */ /* 0x000f28000c1e1900 */
[----:B------:R-:W4:Y:S01]  /*0390*/  LDG.E R21, desc[UR6][R20.64] ;  /* 0x0000000614157981 */ /* 0x000f22000c1e1900 */
[----:B---3--:R-:W-:-:S02]  /*03a0*/  IMAD R22, R28, R17, R22 ;  /* 0x000000111c167224 */ /* 0x008fc400078e0216 */
[--C-:B------:R-:W-:Y:S01]  /*03b0*/  IMAD.WIDE.U32 R16, R27, 0x4, R12.reuse ;  /* 0x000000041b107825 */ /* 0x100fe200078e000c */
[----:B------:R-:W3:Y:S03]  /*03c0*/  LDG.E R28, desc[UR6][R14.64+0x1c] ;  /* 0x00001c060e1c7981 */ /* 0x000ee6000c1e1900 */
[----:B------:R-:W-:Y:S02]  /*03d0*/  IMAD.WIDE.U32 R12, R18, 0x4, R12 ;  /* 0x00000004120c7825 */ /* 0x000fe400078e000c */
[----:B------:R-:W2:Y:S04]  /*03e0*/  LDG.E R17, desc[UR6][R16.64] ;  /* 0x0000000610117981 */ /* 0x000ea8000c1e1900 */
[----:B------:R-:W3:Y:S01]  /*03f0*/  LDG.E R13, desc[UR6][R12.64] ;  /* 0x000000060c0d7981 */ /* 0x000ee2000c1e1900 */
[----:B------:R-:W-:-:S04]  /*0400*/  IADD3 R11, PT, PT, R11, 0x8, RZ ;  /* 0x000000080b0b7810 */ /* 0x000fc80007ffe0ff */
[----:B------:R-:W-:Y:S01]  /*0410*/  ISETP.NE.AND P1, PT, R11, RZ, PT ;  /* 0x000000ff0b00720c */ /* 0x000fe20003f25270 */
[C---:B------:R-:W-:Y:S01]  /*0420*/  IMAD R7, R8.reuse, 0x8, R7 ;  /* 0x0000000808077824 */ /* 0x040fe200078e0207 */
[C---:B------:R-:W-:Y:S01]  /*0430*/  LEA R19, R8.reuse, R19, 0x3 ;  /* 0x0000001308137211 */ /* 0x040fe200078e18ff */
[C---:B------:R-:W-:Y:S01]  /*0440*/  IMAD R27, R8.reuse, 0x8, R27 ;  /* 0x00000008081b7824 */ /* 0x040fe200078e021b */
[C---:B------:R-:W-:Y:S01]  /*0450*/  LEA R23, R8.reuse, R23, 0x3 ;  /* 0x0000001708177211 */ /* 0x040fe200078e18ff */
[C---:B------:R-:W-:Y:S01]  /*0460*/  IMAD R9, R8.reuse, 0x8, R9 ;  /* 0x0000000808097824 */ /* 0x040fe200078e0209 */
[C---:B------:R-:W-:Y:S02]  /*0470*/  LEA R25, R8.reuse, R25, 0x3 ;  /* 0x0000001908197211 */ /* 0x040fe400078e18ff */
[C---:B------:R-:W-:Y:S02]  /*0480*/  LEA R29, R8.reuse, R29, 0x3 ;  /* 0x0000001d081d7211 */ /* 0x040fe400078e18ff */
[----:B------:R-:W-:-:S02]  /*0490*/  LEA R18, R8, R18, 0x3 ;  /* 0x0000001208127211 */ /* 0x000fc400078e18ff */
[----:B------:R-:W-:Y:S01]  /*04a0*/  IADD3 R10, PT, PT, R10, 0x8, RZ ;  /* 0x000000080a0a7810 */ /* 0x000fe20007ffe0ff */
[----:B--2---:R-:W-:-:S04]  /*04b0*/  IMAD R22, R26, R17, R22 ;  /* 0x000000111a167224 */ /* 0x004fc800078e0216 */
[----:B----4-:R-:W-:-:S04]  /*04c0*/  IMAD R22, R24, R21, R22 ;  /* 0x0000001518167224 */ /* 0x010fc800078e0216 */
[----:B---3--:R-:W-:Y:S01]  /*04d0*/  IMAD R22, R28, R13, R22 ;  /* 0x0000000d1c167224 */ /* 0x008fe200078e0216 */
[----:B------:R-:W-:Y:S06]  /*04e0*/  @P1 BRA `(.L_x_7) ;  /* 0xfffffffc00441947 */ /* 0x000fec000383ffff */
[----:B------:R-:W-:-:S07]  /*04f0*/  MOV R7, R2 ;  /* 0x0000000200077202 */ /* 0x000fce0000000f00 */
.L_x_6:
[----:B------:R-:W-:-:S13]  /*0500*/  ISETP.NE.AND P1, PT, R3, RZ, PT ;  /* 0x000000ff0300720c */ /* 0x000fda0003f25270 */
[----:B------:R-:W-:Y:S05]  /*0510*/  @!P1 BRA `(.L_x_8) ;  /* 0x00000004001c9947 */ /* 0x000fea0003800000 */
[----:B------:R-:W-:Y:S01]  /*0520*/  VIADD R8, R3, 0xffffffff ;  /* 0xffffffff03087836 */ /* 0x000fe20000000000 */
[----:B------:R-:W-:-:S04]  /*0530*/  ISETP.NE.AND P1, PT, R4, RZ, PT ;  /* 0x000000ff0400720c */ /* 0x000fc80003f25270 */
[----:B------:R-:W-:-:S13]  /*0540*/  ISETP.GE.U32.AND P2, PT, R8, 0x3, PT ;  /* 0x000000030800780c */ /* 0x000fda0003f46070 */
[----:B------:R-:W-:Y:S05]  /*0550*/  @!P2 BRA `(.L_x_9) ;  /* 0x00000000007ca947 */ /* 0x000fea0003800000 */
[----:B------:R-:W0:Y:S01]  /*0560*/  LDC R18, c[0x0][0x39c] ;  /* 0x0000e700ff127b82 */ /* 0x000e220000000800 */
[CC--:B------:R-:W-:Y:S02]  /*0570*/  IADD3 R15, PT, PT, R0.reuse, R7.reuse, RZ ;  /* 0x00000007000f7210 */ /* 0x0c0fe40007ffe0ff */
[----:B------:R-:W-:-:S05]  /*0580*/  IADD3 R19, P2, PT, R0, R7, RZ ;  /* 0x0000000700137210 */ /* 0x000fca0007f5e0ff */
[----:B------:R-:W1:Y:S01]  /*0590*/  LDC.64 R12, c[0x0][0x380] ;  /* 0x0000e000ff0c7b82 */ /* 0x000e620000000a00 */
[----:B------:R-:W-:-:S07]  /*05a0*/  IMAD.X R20, RZ, RZ, RZ, P2 ;  /* 0x000000ffff147224 */ /* 0x000fce00010e06ff */
[----:B------:R-:W2:Y:S08]  /*05b0*/  LDC.64 R10, c[0x0][0x388] ;  /* 0x0000e200ff0a7b82 */ /* 0x000eb00000000a00 */
[----:B------:R-:W3:Y:S01]  /*05c0*/  LDC.64 R8, c[0x0][0x380] ;  /* 0x0000e000ff087b82 */ /* 0x000ee20000000a00 */
[----:B0-----:R-:W-:-:S05]  /*05d0*/  IMAD R17, R7, R18, R5 ;  /* 0x0000001207117224 */ /* 0x001fca00078e0205 */
[----:B------:R-:W-:Y:S01]  /*05e0*/  IADD3 R21, PT, PT, R17, R18, RZ ;  /* 0x0000001211157210 */ /* 0x000fe20007ffe0ff */
[----:B-1----:R-:W-:-:S06]  /*05f0*/  IMAD.WIDE.U32 R12, R15, 0x4, R12 ;  /* 0x000000040f0c7825 */ /* 0x002fcc00078e000c */
[----:B------:R-:W4:Y:S01]  /*0600*/  LDG.E R13, desc[UR6][R12.64] ;  /* 0x000000060c0d7981 */ /* 0x000f22000c1e1900 */
[----:B--2---:R-:W-:-:S04]  /*0610*/  IMAD.WIDE.U32 R14, R17, 0x4, R10 ;  /* 0x00000004110e7825 */ /* 0x004fc800078e000a */
[C---:B------:R-:W-:Y:S01]  /*0620*/  IMAD.WIDE.U32 R16, R21.reuse, 0x4, R10 ;  /* 0x0000000415107825 */ /* 0x040fe200078e000a */
[----:B------:R-:W-:Y:S01]  /*0630*/  IADD3 R21, PT, PT, R21, R18, RZ ;  /* 0x0000001215157210 */ /* 0x000fe20007ffe0ff */
[----:B------:R-:W4:Y:S01]  /*0640*/  LDG.E R14, desc[UR6][R14.64] ;  /* 0x000000060e0e7981 */ /* 0x000f22000c1e1900 */
[----:B---3--:R-:W-:Y:S02]  /*0650*/  LEA R8, P2, R19, R8, 0x2 ;  /* 0x0000000813087211 */ /* 0x008fe400078410ff */
[----:B------:R-:W-:Y:S01]  /*0660*/  IADD3 R23, PT, PT, R21, R18, RZ ;  /* 0x0000001215177210 */ /* 0x000fe20007ffe0ff */
[----:B------:R-:W2:Y:S01]  /*0670*/  LDG.E R16, desc[UR6][R16.64] ;  /* 0x0000000610107981 */ /* 0x000ea2000c1e1900 */
[----:B------:R-:W-:Y:S01]  /*0680*/  LEA.HI.X R9, R19, R9, R20, 0x2, P2 ;  /* 0x0000000913097211 */ /* 0x000fe200010f1414 */
[----:B------:R-:W-:-:S04]  /*0690*/  IMAD.WIDE.U32 R18, R21, 0x4, R10 ;  /* 0x0000000415127825 */ /* 0x000fc800078e000a */
[----:B------:R-:W2:Y:S01]  /*06a0*/  LDG.E R20, desc[UR6][R8.64+0x4] ;  /* 0x0000040608147981 */ /* 0x000ea2000c1e1900 */
[----:B------:R-:W-:-:S03]  /*06b0*/  IMAD.WIDE.U32 R10, R23, 0x4, R10 ;  /* 0x00000004170a7825 */ /* 0x000fc600078e000a */
[----:B------:R-:W3:Y:S04]  /*06c0*/  LDG.E R18, desc[UR6][R18.64] ;  /* 0x0000000612127981 */ /* 0x000ee8000c1e1900 */
[----:B------:R-:W3:Y:S04]  /*06d0*/  LDG.E R24, desc[UR6][R8.64+0x8] ;  /* 0x0000080608187981 */ /* 0x000ee8000c1e1900 */
[----:B------:R-:W5:Y:S04]  /*06e0*/  LDG.E R10, desc[UR6][R10.64] ;  /* 0x000000060a0a7981 */ /* 0x000f68000c1e1900 */
[----:B------:R-:W5:Y:S01]  /*06f0*/  LDG.E R12, desc[UR6][R8.64+0xc] ;  /* 0x00000c06080c7981 */ /* 0x000f62000c1e1900 */
[----:B------:R-:W-:-:S02]  /*0700*/  VIADD R7, R7, 0x4 ;  /* 0x0000000407077836 */ /* 0x000fc40000000000 */
[----:B----4-:R-:W-:-:S04]  /*0710*/  IMAD R13, R13, R14, R22 ;  /* 0x0000000e0d0d7224 */ /* 0x010fc800078e0216 */
[----:B--2---:R-:W-:-:S04]  /*0720*/  IMAD R13, R20, R16, R13 ;  /* 0x00000010140d7224 */ /* 0x004fc800078e020d */
[----:B---3--:R-:W-:-:S04]  /*0730*/  IMAD R13, R24, R18, R13 ;  /* 0x00000012180d7224 */ /* 0x008fc800078e020d */
[----:B-----5:R-:W-:-:S07]  /*0740*/  IMAD R22, R12, R10, R13 ;  /* 0x0000000a0c167224 */ /* 0x020fce00078e020d */
.L_x_9:
[----:B------:R-:W-:Y:S05]  /*0750*/  @!P1 BRA `(.L_x_8) ;  /* 0x00000000008c9947 */ /* 0x000fea0003800000 */
[----:B------:R-:W0:Y:S01]  /*0760*/  LDCU UR4, c[0x0][0x39c] ;  /* 0x00007380ff0477ac */ /* 0x000e220008000800 */
[----:B------:R-:W-:Y:S01]  /*0770*/  ISETP.NE.AND P1, PT, R4, 0x1, PT ;  /* 0x000000010400780c */ /* 0x000fe20003f25270 */
[----:B0-----:R-:W-:-:S12]  /*0780*/  ULOP3.LUT UP0, URZ, UR4, 0x1, URZ, 0xc0, !UPT ;  /* 0x0000000104ff7892 */ /* 0x001fd8000f80c0ff */
[----:B------:R-:W-:Y:S05]  /*0790*/  @!P1 BRA `(.L_x_10) ;  /* 0x0000000000549947 */ /* 0x000fea0003800000 */
[----:B------:R-:W0:Y:S01]  /*07a0*/  LDC R12, c[0x0][0x39c] ;  /* 0x0000e700ff0c7b82 */ /* 0x000e220000000800 */
[CC--:B------:R-:W-:Y:S02]  /*07b0*/  IADD3 R13, PT, PT, R0.reuse, R7.reuse, RZ ;  /* 0x00000007000d7210 */ /* 0x0c0fe40007ffe0ff */
[----:B------:R-:W-:-:S04]  /*07c0*/  IADD3 R16, P1, PT, R0, R7, RZ ;  /* 0x0000000700107210 */ /* 0x000fc80007f3e0ff */
[----:B------:R-:W-:Y:S01]  /*07d0*/  IADD3.X R18, PT, PT, RZ, RZ, RZ, P1, !PT ;  /* 0x000000ffff127210 */ /* 0x000fe20000ffe4ff */
[----:B------:R-:W1:Y:S08]  /*07e0*/  LDC.64 R14, c[0x0][0x380] ;  /* 0x0000e000ff0e7b82 */ /* 0x000e700000000a00 */
[----:B------:R-:W2:Y:S08]  /*07f0*/  LDC.64 R10, c[0x0][0x380] ;  /* 0x0000e000ff0a7b82 */ /* 0x000eb00000000a00 */
[----:B------:R-:W3:Y:S01]  /*0800*/  LDC.64 R8, c[0x0][0x388] ;  /* 0x0000e200ff087b82 */ /* 0x000ee20000000a00 */
[----:B0-----:R-:W-:-:S04]  /*0810*/  IMAD R17, R7, R12, R5 ;  /* 0x0000000c07117224 */ /* 0x001fc800078e0205 */
[----:B------:R-:W-:Y:S02]  /*0820*/  IMAD.IADD R19, R17, 0x1, R12 ;  /* 0x0000000111137824 */ /* 0x000fe400078e020c */
[----:B-1----:R-:W-:-:S06]  /*0830*/  IMAD.WIDE.U32 R14, R13, 0x4, R14 ;  /* 0x000000040d0e7825 */ /* 0x002fcc00078e000e */
[----:B------:R-:W4:Y:S01]  /*0840*/  LDG.E R15, desc[UR6][R14.64] ;  /* 0x000000060e0f7981 */ /* 0x000f22000c1e1900 */
[----:B--2---:R-:W-:-:S04]  /*0850*/  LEA R10, P1, R16, R10, 0x2 ;  /* 0x0000000a100a7211 */ /* 0x004fc800078210ff */
[----:B------:R-:W-:Y:S01]  /*0860*/  LEA.HI.X R11, R16, R11, R18, 0x2, P1 ;  /* 0x0000000b100b7211 */ /* 0x000fe200008f1412 */
[----:B---3--:R-:W-:-:S05]  /*0870*/  IMAD.WIDE.U32 R12, R17, 0x4, R8 ;  /* 0x00000004110c7825 */ /* 0x008fca00078e0008 */
[----:B------:R-:W2:Y:S01]  /*0880*/  LDG.E R11, desc[UR6][R10.64+0x4] ;  /* 0x000004060a0b7981 */ /* 0x000ea2000c1e1900 */
[----:B------:R-:W-:-:S03]  /*0890*/  IMAD.WIDE.U32 R8, R19, 0x4, R8 ;  /* 0x0000000413087825 */ /* 0x000fc600078e0008 */
[----:B------:R-:W4:Y:S04]  /*08a0*/  LDG.E R12, desc[UR6][R12.64] ;  /* 0x000000060c0c7981 */ /* 0x000f28000c1e1900 */
[----:B------:R-:W2:Y:S01]  /*08b0*/  LDG.E R8, desc[UR6][R8.64] ;  /* 0x0000000608087981 */ /* 0x000ea2000c1e1900 */
[----:B------:R-:W-:Y:S01]  /*08c0*/  IADD3 R7, PT, PT, R7, 0x2, RZ ;  /* 0x0000000207077810 */ /* 0x000fe20007ffe0ff */
[----:B----4-:R-:W-:-:S04]  /*08d0*/  IMAD R22, R15, R12, R22 ;  /* 0x0000000c0f167224 */ /* 0x010fc800078e0216 */
[----:B--2---:R-:W-:-:S07]  /*08e0*/  IMAD R22, R11, R8, R22 ;  /* 0x000000080b167224 */ /* 0x004fce00078e0216 */
.L_x_10:
[----:B------:R-:W-:Y:S05]  /*08f0*/  BRA.U !UP0, `(.L_x_8) ;  /* 0x0000000108247547 */ /* 0x000fea000b800000 */
[----:B------:R-:W0:Y:S01]  /*0900*/  LDC.64 R8, c[0x0][0x380] ;  /* 0x0000e000ff087b82 */ /* 0x000e220000000a00 */
[----:B------:R-:W-:Y:S01]  /*0910*/  IADD3 R13, PT, PT, R0, R7, RZ ;  /* 0x00000007000d7210 */ /* 0x000fe20007ffe0ff */
[----:B------:R-:W-:-:S06]  /*0920*/  IMAD R7, R7, UR4, R5 ;  /* 0x0000000407077c24 */ /* 0x000fcc000f8e0205 */
[----:B------:R-:W1:Y:S01]  /*0930*/  LDC.64 R10, c[0x0][0x388] ;  /* 0x0000e200ff0a7b82 */ /* 0x000e620000000a00 */
[----:B0-----:R-:W-:-:S06]  /*0940*/  IMAD.WIDE.U32 R8, R13, 0x4, R8 ;  /* 0x000000040d087825 */ /* 0x001fcc00078e0008 */
[----:B------:R-:W2:Y:S01]  /*0950*/  LDG.E R9, desc[UR6][R8.64] ;  /* 0x0000000608097981 */ /* 0x000ea2000c1e1900 */
[----:B-1----:R-:W-:-:S06]  /*0960*/  IMAD.WIDE.U32 R10, R7, 0x4, R10 ;  /* 0x00000004070a7825 */ /* 0x002fcc00078e000a */
[----:B------:R-:W2:Y:S02]  /*0970*/  LDG.E R10, desc[UR6][R10.64] ;  /* 0x000000060a0a7981 */ /* 0x000ea4000c1e1900 */
[----:B--2---:R-:W-:-:S07]  /*0980*/  IMAD R22, R9, R10, R22 ;  /* 0x0000000a09167224 */ /* 0x004fce00078e0216 */
.L_x_8:
[----:B------:R-:W0:Y:S01]  /*0990*/  LDCU UR4, c[0x0][0x398] ;  /* 0x00007300ff0477ac */ /* 0x000e220008000800 */
[----:B------:R-:W1:Y:S01]  /*09a0*/  LDC.64 R8, c[0x0][0x390] ;  /* 0x0000e400ff087b82 */ /* 0x000e620000000a00 */
[----:B------:R-:W-:Y:S01]  /*09b0*/  IADD3 R7, PT, PT, R0, R5, RZ ;  /* 0x0000000500077210 */ /* 0x000fe20007ffe0ff */
[----:B------:R-:W-:-:S05]  /*09c0*/  VIADD R5, R5, 0x1 ;  /* 0x0000000105057836 */ /* 0x000fca0000000000 */
[----:B0-----:R-:W-:Y:S01]  /*09d0*/  ISETP.NE.AND P1, PT, R5, UR4, PT ;  /* 0x0000000405007c0c */ /* 0x001fe2000bf25270 */
[----:B-1----:R-:W-:-:S05]  /*09e0*/  IMAD.WIDE.U32 R8, R7, 0x4, R8 ;  /* 0x0000000407087825 */ /* 0x002fca00078e0008 */
[----:B------:R0:W-:Y:S07]  /*09f0*/  STG.E desc[UR6][R8.64], R22 ;  /* 0x0000001608007986 */ /* 0x0001ee000c101906 */
[----:B------:R-:W-:Y:S05]  /*0a00*/  @!P1 EXIT ;  /* 0x000000000000994d */ /* 0x000fea0003800000 */
[----:B------:R-:W-:Y:S05]  /*0a10*/  BRA `(.L_x_11) ;  /* 0xfffffff400bc7947 */ /* 0x000fea000383ffff */
.L_x_5:
[C---:B------:R-:W-:Y:S01]  /*0a20*/  ISETP.GE.U32.AND P0, PT, R6.reuse, 0x8, PT ;  /* 0x000000080600780c */ /* 0x040fe20003f06070 */
[----:B------:R-:W-:Y:S01]  /*0a30*/  HFMA2 R7, -RZ, RZ, 0, 0 ;  /* 0x00000000ff077431 */ /* 0x000fe200000001ff */
[----:B------:R-:W-:-:S04]  /*0a40*/  LOP3.LUT R8, R6, 0x7, RZ, 0xc0, !PT ;  /* 0x0000000706087812 */ /* 0x000fc800078ec0ff */
[----:B------:R-:W-:-:S07]  /*0a50*/  ISETP.NE.AND P1, PT, R8, RZ, PT ;  /* 0x000000ff0800720c */ /* 0x000fce0003f25270 */
[----:B------:R-:W-:Y:S06]  /*0a60*/  @!P0 BRA `(.L_x_12) ;  /* 0x0000000000408947 */ /* 0x000fec0003800000 */
[----:B------:R-:W0:Y:S01]  /*0a70*/  LDC.64 R4, c[0x0][0x390] ;  /* 0x0000e400ff047b82 */ /* 0x000e220000000a00 */
[----:B------:R-:W-:Y:S01]  /*0a80*/  LOP3.LUT R7, R6, 0x7ffffff8, RZ, 0xc0, !PT ;  /* 0x7ffffff806077812 */ /* 0x000fe200078ec0ff */
[----:B------:R-:W-:-:S06]  /*0a90*/  UMOV UR4, URZ ;  /* 0x000000ff00047c82 */ /* 0x000fcc0008000000 */
.L_x_13:
[----:B-1----:R-:W-:Y:S01]  /*0aa0*/  IADD3 R3, PT, PT, R0, UR4, RZ ;  /* 0x0000000400037c10 */ /* 0x002fe2000fffe0ff */
[----:B------:R-:W-:-:S04]  /*0ab0*/  UIADD3 UR4, UPT, UPT, UR4, 0x8, URZ ;  /* 0x0000000804047890 */ /* 0x000fc8000fffe0ff */
[----:B0-----:R-:W-:Y:S02]  /*0ac0*/  IMAD.WIDE R2, R3, 0x4, R4 ;  /* 0x0000000403027825 */ /* 0x001fe400078e0204 */
[----:B------:R-:W-:-:S03]  /*0ad0*/  ISETP.NE.AND P0, PT, R7, UR4, PT ;  /* 0x0000000407007c0c */ /* 0x000fc6000bf05270 */
[----:B------:R1:W-:Y:S04]  /*0ae0*/  STG.E desc[UR6][R2.64], RZ ;  /* 0x000000ff02007986 */ /* 0x0003e8000c101906 */
[----:B------:R1:W-:Y:S04]  /*0af0*/  STG.E desc[UR6][R2.64+0x4], RZ ;  /* 0x000004ff02007986 */ /* 0x0003e8000c101906 */
[----:B------:R1:W-:Y:S04]  /*0b00*/  STG.E desc[UR6][R2.64+0x8], RZ ;  /* 0x000008ff02007986 */ /* 0x0003e8000c101906 */
[----:B------:R1:W-:Y:S04]  /*0b10*/  STG.E desc[UR6][R2.64+0xc], RZ ;  /* 0x00000cff02007986 */ /* 0x0003e8000c101906 */
[----:B------:R1:W-:Y:S04]  /*0b20*/  STG.E desc[UR6][R2.64+0x10], RZ ;  /* 0x000010ff02007986 */ /* 0x0003e8000c101906 */
[----:B------:R1:W-:Y:S04]  /*0b30*/  STG.E desc[UR6][R2.64+0x14], RZ ;  /* 0x000014ff02007986 */ /* 0x0003e8000c101906 */
[----:B------:R1:W-:Y:S04]  /*0b40*/  STG.E desc[UR6][R2.64+0x18], RZ ;  /* 0x000018ff02007986 */ /* 0x0003e8000c101906 */
[----:B------:R1:W-:Y:S01]  /*0b50*/  STG.E desc[UR6][R2.64+0x1c], RZ ;  /* 0x00001cff02007986 */ /* 0x0003e2000c101906 */
[----:B------:R-:W-:Y:S05]  /*0b60*/  @P0 BRA `(.L_x_13) ;  /* 0xfffffffc00cc0947 */ /* 0x000fea000383ffff */
.L_x_12:
[----:B------:R-:W-:Y:S05]  /*0b70*/  @!P1 EXIT ;  /* 0x000000000000994d */ /* 0x000fea0003800000 */
[----:B------:R-:W-:Y:S02]  /*0b80*/  ISETP.GE.U32.AND P0, PT, R8, 0x4, PT ;  /* 0x000000040800780c */ /* 0x000fe40003f06070 */
[----:B------:R-:W-:-:S04]  /*0b90*/  LOP3.LUT R4, R6, 0x3, RZ, 0xc0, !PT ;  /* 0x0000000306047812 */ /* 0x000fc800078ec0ff */
[----:B------:R-:W-:-:S07]  /*0ba0*/  ISETP.NE.AND P1, PT, R4, RZ, PT ;  /* 0x000000ff0400720c */ /* 0x000fce0003f25270 */
[----:B------:R-:W-:Y:S06]  /*0bb0*/  @!P0 BRA `(.L_x_14) ;  /* 0x0000000000208947 */ /* 0x000fec0003800000 */
[----:B-1----:R-:W0:Y:S01]  /*0bc0*/  LDC.64 R2, c[0x0][0x390] ;  /* 0x0000e400ff027b82 */ /* 0x002e220000000a00 */
[----:B------:R-:W-:Y:S01]  /*0bd0*/  IADD3 R5, PT, PT, R0, R7, RZ ;  /* 0x0000000700057210 */ /* 0x000fe20007ffe0ff */
[----:B------:R-:W-:-:S04]  /*0be0*/  VIADD R7, R7, 0x4 ;  /* 0x0000000407077836 */ /* 0x000fc80000000000 */
[----:B0-----:R-:W-:-:S05]  /*0bf0*/  IMAD.WIDE R2, R5, 0x4, R2 ;  /* 0x0000000405027825 */ /* 0x001fca00078e0202 */
[----:B------:R0:W-:Y:S04]  /*0c00*/  STG.E desc[UR6][R2.64], RZ ;  /* 0x000000ff02007986 */ /* 0x0001e8000c101906 */
[----:B------:R0:W-:Y:S04]  /*0c10*/  STG.E desc[UR6][R2.64+0x4], RZ ;  /* 0x000004ff02007986 */ /* 0x0001e8000c101906 */
[----:B------:R0:W-:Y:S04]  /*0c20*/  STG.E desc[UR6][R2.64+0x8], RZ ;  /* 0x000008ff02007986 */ /* 0x0001e8000c101906 */
[----:B------:R0:W-:Y:S02]  /*0c30*/  STG.E desc[UR6][R2.64+0xc], RZ ;  /* 0x00000cff02007986 */ /* 0x0001e4000c101906 */
.L_x_14:
[----:B------:R-:W-:Y:S05]  /*0c40*/  @!P1 EXIT ;  /* 0x000000000000994d */ /* 0x000fea0003800000 */
[----:B------:R-:W-:Y:S02]  /*0c50*/  ISETP.NE.AND P0, PT, R4, 0x1, PT ;  /* 0x000000010400780c */ /* 0x000fe40003f05270 */
[----:B------:R-:W-:-:S04]  /*0c60*/  LOP3.LUT R4, R6, 0x1, RZ, 0xc0, !PT ;  /* 0x0000000106047812 */ /* 0x000fc800078ec0ff */
[----:B------:R-:W-:-:S07]  /*0c70*/  ISETP.NE.U32.AND P1, PT, R4, 0x1, PT ;  /* 0x000000010400780c */ /* 0x000fce0003f25070 */
[----:B01----:R-:W0:Y:S01]  /*0c80*/  @P0 LDC.64 R2, c[0x0][0x390] ;  /* 0x0000e400ff020b82 */ /* 0x003e220000000a00 */
[----:B------:R-:W-:-:S05]  /*0c90*/  @P0 IADD3 R5, PT, PT, R0, R7, RZ ;  /* 0x0000000700050210 */ /* 0x000fca0007ffe0ff */
[----:B0-----:R-:W-:-:S05]  /*0ca0*/  @P0 IMAD.WIDE R2, R5, 0x4, R2 ;  /* 0x0000000405020825 */ /* 0x001fca00078e0202 */
[----:B------:R0:W-:Y:S04]  /*0cb0*/  @P0 STG.E desc[UR6][R2.64], RZ ;  /* 0x000000ff02000986 */ /* 0x0001e8000c101906 */
[----:B------:R0:W-:Y:S01]  /*0cc0*/  @P0 STG.E desc[UR6][R2.64+0x4], RZ ;  /* 0x000004ff02000986 */ /* 0x0001e2000c101906 */
[----:B------:R-:W-:Y:S05]  /*0cd0*/  @P1 EXIT ;  /* 0x000000000000194d */ /* 0x000fea0003800000 */
[----:B0-----:R-:W0:Y:S01]  /*0ce0*/  LDC.64 R2, c[0x0][0x390] ;  /* 0x0000e400ff027b82 */ /* 0x001e220000000a00 */
[----:B------:R-:W-:-:S04]  /*0cf0*/  @P0 IADD3 R7, PT, PT, R7, 0x2, RZ ;  /* 0x0000000207070810 */ /* 0x000fc80007ffe0ff */
[----:B------:R-:W-:-:S05]  /*0d00*/  IADD3 R7, PT, PT, R0, R7, RZ ;  /* 0x0000000700077210 */ /* 0x000fca0007ffe0ff */
[----:B0-----:R-:W-:-:S05]  /*0d10*/  IMAD.WIDE R2, R7, 0x4, R2 ;  /* 0x0000000407027825 */ /* 0x001fca00078e0202 */
[----:B------:R-:W-:Y:S01]  /*0d20*/  STG.E desc[UR6][R2.64], RZ ;  /* 0x000000ff02007986 */ /* 0x000fe2000c101906 */
[----:B------:R-:W-:Y:S05]  /*0d30*/  EXIT ;  /* 0x000000000000794d */ /* 0x000fea0003800000 */
.L_x_15:
        /* <DEDUP_REMOVED lines=12> */
.L_x_23:


//--------------------- .text._Z4mul1PiS_S_ii     --------------------------
	.section	.text._Z4mul1PiS_S_ii,"ax",@progbits
	.align	128
        .global         _Z4mul1PiS_S_ii
        .type           _Z4mul1PiS_S_ii,@function
        .size           _Z4mul1PiS_S_ii,(.L_x_24 - _Z4mul1PiS_S_ii)
        .other          _Z4mul1PiS_S_ii,@"STO_CUDA_ENTRY STV_DEFAULT"
_Z4mul1PiS_S_ii:
.text._Z4mul1PiS_S_ii:
[----:B------:R-:W-:Y:S08]  /*0000*/  LDC R1, c[0x0][0x37c] ;  /* 0x0000df00ff017b82 */ /* 0x000ff00000000800 */
[----:B------:R-:W0:Y:S02]  /*0010*/  LDC R4, c[0x0][0x39c] ;  /* 0x0000e700ff047b82 */ /* 0x000e240000000800 */
[----:B0-----:R-:W-:-:S13]  /*0020*/  ISETP.GE.AND P0, PT, R4, 0x1, PT ;  /* 0x000000010400780c */ /* 0x001fda0003f06270 */
[----:B------:R-:W-:Y:S05]  /*0030*/  @!P0 EXIT ;  /* 0x000000000000894d */ /* 0x000fea0003800000 */
[----:B------:R-:W0:Y:S01]  /*0040*/  S2UR UR4, SR_CTAID.X ;  /* 0x00000000000479c3 */ /* 0x000e220000002500 */
[C---:B------:R-:W-:Y:S01]  /*0050*/  IADD3 R0, PT, PT, R4.reuse, -0x1, RZ ;  /* 0xffffffff04007810 */ /* 0x040fe20007ffe0ff */
[----:B------:R-:W-:Y:S01]  /*0060*/  HFMA2 R3, -RZ, RZ, 0, 0 ;  /* 0x00000000ff037431 */ /* 0x000fe200000001ff */
[----:B------:R-:W-:Y:S01]  /*0070*/  LOP3.LUT R2, R4, 0x7, RZ, 0xc0, !PT ;  /* 0x0000000704027812 */ /* 0x000fe200078ec0ff */
[----:B------:R-:W1:Y:S01]  /*0080*/  LDCU.64 UR6, c[0x0][0x358] ;  /* 0x00006b00ff0677ac */ /* 0x000e620008000a00 */
[----:B------:R-:W-:Y:S02]  /*0090*/  ISETP.GE.U32.AND P0, PT, R0, 0x7, PT ;  /* 0x000000070000780c */ /* 0x000fe40003f06070 */
[----:B------:R-:W-:-:S04]  /*00a0*/  LOP3.LUT R0, R4, 0x7ffffff8, RZ, 0xc0, !PT ;  /* 0x7ffffff804007812 */ /* 0x000fc800078ec0ff */
[----:B------:R-:W-:Y:S01]  /*00b0*/  IADD3 R5, PT, PT, -R0, RZ, RZ ;  /* 0x000000ff00057210 */ /* 0x000fe20007ffe1ff */
[----:B01----:R-:W-:-:S07]  /*00c0*/  IMAD R4, R4, UR4, RZ ;  /* 0x0000000404047c24 */ /* 0x003fce000f8e02ff */
.L_x_20:
[----:B0-----:R-:W-:Y:S02]  /*00d0*/  MOV R7, RZ ;  /* 0x000000ff00077202 */ /* 0x001fe40000000f00 */
[----:B------:R-:W-:Y:S01]  /*00e0*/  MOV R16, RZ ;  /* 0x000000ff00107202 */ /* 0x000fe20000000f00 */
[----:B------:R-:W-:Y:S06]  /*00f0*/  @!P0 BRA `(.L_x_16) ;  /* 0x0000000000f08947 */ /* 0x000fec0003800000 */
[----:B------:R-:W0:Y:S01]  /*0100*/  LDC R8, c[0x0][0x39c] ;  /* 0x0000e700ff087b82 */ /* 0x000e220000000800 */
[----:B------:R-:W-:Y:S01]  /*0110*/  IMAD.MOV.U32 R16, RZ, RZ, RZ ;  /* 0x000000ffff107224 */ /* 0x000fe200078e00ff */
[----:B------:R-:W-:Y:S02]  /*0120*/  MOV R9, R4 ;  /* 0x0000000400097202 */ /* 0x000fe40000000f00 */
[----:B------:R-:W-:Y:S02]  /*0130*/  MOV R7, R3 ;  /* 0x0000000300077202 */ /* 0x000fe40000000f00 */
[----:B------:R-:W-:Y:S02]  /*0140*/  MOV R10, R5 ;  /* 0x00000005000a7202 */ /* 0x000fe40000000f00 */
[----:B0-----:R-:W-:Y:S01]  /*0150*/  IADD3 R11, PT, PT, R3, R8, RZ ;  /* 0x00000008030b7210 */ /* 0x001fe20007ffe0ff */
[C-C-:B------:R-:W-:Y:S01]  /*0160*/  IMAD R6, R8.reuse, 0x2, R3.reuse ;  /* 0x0000000208067824 */ /* 0x140fe200078e0203 */
[C---:B------:R-:W-:Y:S01]  /*0170*/  LEA R27, R8.reuse, R3, 0x2 ;  /* 0x00000003081b7211 */ /* 0x040fe200078e10ff */
[----:B------:R-:W-:-:S02]  /*0180*/  IMAD R25, R8, 0x3, R3 ;  /* 0x0000000308197824 */ /* 0x000fc400078e0203 */
[C-C-:B------:R-:W-:Y:S02]  /*0190*/  IMAD R29, R8.reuse, 0x5, R3.reuse ;  /* 0x00000005081d7824 */ /* 0x140fe400078e0203 */
[C-C-:B------:R-:W-:Y:S02]  /*01a0*/  IMAD R24, R8.reuse, 0x6, R3.reuse ;  /* 0x0000000608187824 */ /* 0x140fe400078e0203 */
[----:B------:R-:W-:-:S07]  /*01b0*/  IMAD R26, R8, 0x7, R3 ;  /* 0x00000007081a7824 */ /* 0x000fce00078e0203 */
.L_x_17:
[----:B------:R-:W0:Y:S08]  /*01c0*/  LDC.64 R14, c[0x0][0x388] ;  /* 0x0000e200ff0e7b82 */ /* 0x000e300000000a00 */
[----:B------:R-:W1:Y:S01]  /*01d0*/  LDC.64 R12, c[0x0][0x380] ;  /* 0x0000e000ff0c7b82 */ /* 0x000e620000000a00 */
[----:B0-----:R-:W-:-:S06]  /*01e0*/  IMAD.WIDE.U32 R18, R7, 0x4, R14 ;  /* 0x0000000407127825 */ /* 0x001fcc00078e000e */
[----:B------:R-:W2:Y:S01]  /*01f0*/  LDG.E R18, desc[UR6][R18.64] ;  /* 0x0000000612127981 */ /* 0x000ea2000c1e1900 */
[----:B-1----:R-:W-:-:S05]  /*0200*/  IMAD.WIDE.U32 R12, R9, 0x4, R12 ;  /* 0x00000004090c7825 */ /* 0x002fca00078e000c */
[----:B------:R-:W2:Y:S01]  /*0210*/  LDG.E R17, desc[UR6][R12.64] ;  /* 0x000000060c117981 */ /* 0x000ea2000c1e1900 */
[----:B------:R-:W-:-:S03]  /*0220*/  IMAD.WIDE.U32 R22, R11, 0x4, R14 ;  /* 0x000000040b167825 */ /* 0x000fc600078e000e */
[----:B------:R-:W3:Y:S01]  /*0230*/  LDG.E R19, desc[UR6][R12.64+0x8] ;  /* 0x000008060c137981 */ /* 0x000ee2000c1e1900 */
[----:B------:R-:W-:-:S03]  /*0240*/  IMAD.WIDE.U32 R20, R6, 0x4, R14 ;  /* 0x0000000406147825 */ /* 0x000fc600078e000e */
[----:B------:R-:W4:Y:S04]  /*0250*/  LDG.E R22, desc[UR6][R22.64] ;  /* 0x0000000616167981 */ /* 0x000f28000c1e1900 */
[----:B------:R-:W3:Y:S04]  /*0260*/  LDG.E R20, desc[UR6][R20.64] ;  /* 0x0000000614147981 */ /* 0x000ee8000c1e1900 */
[----:B------:R-:W5:Y:S01]  /*0270*/  LDG.E R23, desc[UR6][R12.64+0x10] ;  /* 0x000010060c177981 */ /* 0x000f62000c1e1900 */
[----:B--2---:R-:W-:-:S03]  /*0280*/  IMAD R17, R17, R18, R16 ;  /* 0x0000001211117224 */ /* 0x004fc600078e0210 */
[----:B------:R-:W4:Y:S02]  /*0290*/  LDG.E R16, desc[UR6][R12.64+0x4] ;  /* 0x000004060c107981 */ /* 0x000f24000c1e1900 */
[----:B----4-:R-:W-:Y:S02]  /*02a0*/  IMAD R28, R16, R22, R17 ;  /* 0x00000016101c7224 */ /* 0x010fe400078e0211 */
[----:B------:R-:W-:-:S04]  /*02b0*/  IMAD.WIDE.U32 R16, R25, 0x4, R14 ;  /* 0x0000000419107825 */ /* 0x000fc800078e000e */
[----:B---3--:R-:W-:Y:S02]  /*02c0*/  IMAD R28, R19, R20, R28 ;  /* 0x00000014131c7224 */ /* 0x008fe400078e021c */
[--C-:B------:R-:W-:Y:S01]  /*02d0*/  IMAD.WIDE.U32 R18, R27, 0x4, R14.reuse ;  /* 0x000000041b127825 */ /* 0x100fe200078e000e */
[----:B------:R-:W2:Y:S05]  /*02e0*/  LDG.E R16, desc[UR6][R16.64] ;  /* 0x0000000610107981 */ /* 0x000eaa000c1e1900 */
[----:B------:R-:W5:Y:S04]  /*02f0*/  LDG.E R18, desc[UR6][R18.64] ;  /* 0x0000000612127981 */ /* 0x000f68000c1e1900 */
[----:B------:R-:W2:Y:S01]  /*0300*/  LDG.E R17, desc[UR6][R12.64+0xc] ;  /* 0x00000c060c117981 */ /* 0x000ea2000c1e1900 */
[----:B------:R-:W-:-:S03]  /*0310*/  IMAD.WIDE.U32 R20, R29, 0x4, R14 ;  /* 0x000000041d147825 */ /* 0x000fc600078e000e */
[----:B------:R-:W3:Y:S04]  /*0320*/  LDG.E R19, desc[UR6][R12.64+0x1c] ;  /* 0x00001c060c137981 */ /* 0x000ee8000c1e1900 */
[----:B------:R-:W4:Y:S01]  /*0330*/  LDG.E R20, desc[UR6][R20.64] ;  /* 0x0000000614147981 */ /* 0x000f22000c1e1900 */
[----:B--2---:R-:W-:-:S03]  /*0340*/  IMAD R28, R17, R16, R28 ;  /* 0x00000010111c7224 */ /* 0x004fc600078e021c */
[----:B------:R-:W4:Y:S01]  /*0350*/  LDG.E R17, desc[UR6][R12.64+0x14] ;  /* 0x000014060c117981 */ /* 0x000f22000c1e1900 */
[----:B-----5:R-:W-:Y:S02]  /*0360*/  IMAD R28, R23, R18, R28 ;  /* 0x00000012171c7224 */ /* 0x020fe400078e021c */
[--C-:B------:R-:W-:Y:S01]  /*0370*/  IMAD.WIDE.U32 R22, R24, 0x4, R14.reuse ;  /* 0x0000000418167825 */ /* 0x100fe200078e000e */
[----:B------:R-:W2:Y:S03]  /*0380*/  LDG.E R16, desc[UR6][R12.64+0x18] ;  /* 0x000018060c107981 */ /* 0x000ea6000c1e1900 */
        /* <DEDUP_REMOVED lines=8> */
[C---:B------:R-:W-:Y:S02]  /*0410*/  LEA R6, R8.reuse, R6, 0x3 ;  /* 0x0000000608067211 */ /* 0x040fe400078e18ff */
[C---:B------:R-:W-:Y:S02]  /*0420*/  LEA R27, R8.reuse, R27, 0x3 ;  /* 0x0000001b081b7211 */ /* 0x040fe400078e18ff */
[C---:B------:R-:W-:Y:S02]  /*0430*/  LEA R29, R8.reuse, R29, 0x3 ;  /* 0x0000001d081d7211 */ /* 0x040fe400078e18ff */
[----:B------:R-:W-:-:S02]  /*0440*/  LEA R24, R8, R24, 0x3 ;  /* 0x0000001808187211 */ /* 0x000fc400078e18ff */
[----:B------:R-:W-:Y:S02]  /*0450*/  LEA R26, R8, R26, 0x3 ;  /* 0x0000001a081a7211 */ /* 0x000fe400078e18ff */
[----:B------:R-:W-:Y:S01]  /*0460*/  IADD3 R9, PT, PT, R9, 0x8, RZ ;  /* 0x0000000809097810 */ /* 0x000fe20007ffe0ff */
[----:B----4-:R-:W-:-:S04]  /*0470*/  IMAD R17, R17, R20, R28 ;  /* 0x0000001411117224 */ /* 0x010fc800078e021c */
[----:B--2---:R-:W-:-:S04]  /*0480*/  IMAD R16, R16, R22, R17 ;  /* 0x0000001610107224 */ /* 0x004fc800078e0211 */
[----:B---3--:R-:W-:Y:S01]  /*0490*/  IMAD R16, R19, R14, R16 ;  /* 0x0000000e13107224 */ /* 0x008fe200078e0210 */
[----:B------:R-:W-:Y:S06]  /*04a0*/  @P1 BRA `(.L_x_17) ;  /* 0xfffffffc00441947 */ /* 0x000fec000383ffff */
[----:B------:R-:W-:-:S07]  /*04b0*/  MOV R7, R0 ;  /* 0x0000000000077202 */ /* 0x000fce0000000f00 */
.L_x_16:
[----:B------:R-:W-:-:S13]  /*04c0*/  ISETP.NE.AND P1, PT, R2, RZ, PT ;  /* 0x000000ff0200720c */ /* 0x000fda0003f25270 */
[----:B------:R-:W-:Y:S05]  /*04d0*/  @!P1 BRA `(.L_x_18) ;  /* 0x0000000400149947 */ /* 0x000fea0003800000 */
[----:B------:R-:W0:Y:S01]  /*04e0*/  LDC R6, c[0x0][0x39c] ;  /* 0x0000e700ff067b82 */ /* 0x000e220000000800 */
[----:B------:R-:W-:-:S04]  /*04f0*/  IADD3 R8, PT, PT, R2, -0x1, RZ ;  /* 0xffffffff02087810 */ /* 0x000fc80007ffe0ff */
[----:B------:R-:W-:Y:S02]  /*0500*/  ISETP.GE.U32.AND P2, PT, R8, 0x3, PT ;  /* 0x000000030800780c */ /* 0x000fe40003f46070 */
[----:B0-----:R-:W-:-:S11]  /*0510*/  LOP3.LUT P1, R17, R6, 0x3, RZ, 0xc0, !PT ;  /* 0x0000000306117812 */ /* 0x001fd6000782c0ff */
        /* <DEDUP_REMOVED lines=27> */
[----:B------:R-:W-:Y:S01]  /*06d0*/  IADD3 R7, PT, PT, R7, 0x4, RZ ;  /* 0x0000000407077810 */ /* 0x000fe20007ffe0ff */
[----:B----4-:R-:W-:-:S04]  /*06e0*/  IMAD R13, R13, R14, R16 ;  /* 0x0000000e0d0d7224 */ /* 0x010fc800078e0210 */
[----:B--2---:R-:W-:-:S04]  /*06f0*/  IMAD R13, R22, R18, R13 ;  /* 0x00000012160d7224 */ /* 0x004fc800078e020d */
[----:B---3--:R-:W-:-:S04]  /*0700*/  IMAD R13, R24, R20, R13 ;  /* 0x00000014180d7224 */ /* 0x008fc800078e020d */
[----:B-----5:R-:W-:-:S07]  /*0710*/  IMAD R16, R12, R10, R13 ;  /* 0x0000000a0c107224 */ /* 0x020fce00078e020d */
.L_x_19:
[----:B------:R-:W-:Y:S05]  /*0720*/  @!P1 BRA `(.L_x_18) ;  /* 0x0000000000809947 */ /* 0x000fea0003800000 */
[----:B------:R-:W-:Y:S01]  /*0730*/  ISETP.NE.AND P2, PT, R17, 0x1, PT ;  /* 0x000000011100780c */ /* 0x000fe20003f45270 */
[----:B------:R-:W0:Y:S01]  /*0740*/  LDC.64 R10, c[0x0][0x388] ;  /* 0x0000e200ff0a7b82 */ /* 0x000e220000000a00 */
[----:B------:R-:W-:-:S04]  /*0750*/  LOP3.LUT R17, R6, 0x1, RZ, 0xc0, !PT ;  /* 0x0000000106117812 */ /* 0x000fc800078ec0ff */
[----:B------:R-:W-:-:S03]  /*0760*/  ISETP.NE.U32.AND P1, PT, R17, 0x1, PT ;  /* 0x000000011100780c */ /* 0x000fc60003f25070 */
[----:B------:R-:W1:Y:S04]  /*0770*/  LDC.64 R18, c[0x0][0x380] ;  /* 0x0000e000ff127b82 */ /* 0x000e680000000a00 */
[CC--:B------:R-:W-:Y:S01]  /*0780*/  @P2 IADD3 R20, P3, PT, R4.reuse, R7.reuse, RZ ;  /* 0x0000000704142210 */ /* 0x0c0fe20007f7e0ff */
[C---:B------:R-:W-:Y:S01]  /*0790*/  @P2 IMAD R23, R7.reuse, R6, R3 ;  /* 0x0000000607172224 */ /* 0x040fe200078e0203 */
[----:B------:R-:W-:Y:S02]  /*07a0*/  @P2 IADD3 R17, PT, PT, R4, R7, RZ ;  /* 0x0000000704112210 */ /* 0x000fe40007ffe0ff */
[----:B------:R-:W2:Y:S01]  /*07b0*/  @P2 LDC.64 R8, c[0x0][0x380] ;  /* 0x0000e000ff082b82 */ /* 0x000ea20000000a00 */
[----:B------:R-:W-:Y:S01]  /*07c0*/  @P2 IMAD.X R21, RZ, RZ, RZ, P3 ;  /* 0x000000ffff152224 */ /* 0x000fe200018e06ff */
[----:B------:R-:W-:-:S06]  /*07d0*/  @P2 IADD3 R7, PT, PT, R7, 0x2, RZ ;  /* 0x0000000207072810 */ /* 0x000fcc0007ffe0ff */
[----:B------:R-:W3:Y:S08]  /*07e0*/  LDC.64 R12, c[0x0][0x380] ;  /* 0x0000e000ff0c7b82 */ /* 0x000ef00000000a00 */
[----:B------:R-:W4:Y:S01]  /*07f0*/  LDC.64 R14, c[0x0][0x388] ;  /* 0x0000e200ff0e7b82 */ /* 0x000f220000000a00 */
[----:B-1----:R-:W-:Y:S01]  /*0800*/  @P2 IMAD.WIDE.U32 R18, R17, 0x4, R18 ;  /* 0x0000000411122825 */ /* 0x002fe200078e0012 */
[----:B--2---:R-:W-:-:S03]  /*0810*/  @P2 LEA R8, P3, R20, R8, 0x2 ;  /* 0x0000000814082211 */ /* 0x004fc600078610ff */
[-C--:B------:R-:W-:Y:S02]  /*0820*/  @!P1 IMAD R17, R7, R6.reuse, R3 ;  /* 0x0000000607119224 */ /* 0x080fe400078e0203 */
[----:B------:R-:W2:Y:S01]  /*0830*/  @P2 LDG.E R19, desc[UR6][R18.64] ;  /* 0x0000000612132981 */ /* 0x000ea2000c1e1900 */
[----:B------:R-:W-:Y:S01]  /*0840*/  @P2 LEA.HI.X R9, R20, R9, R21, 0x2, P3 ;  /* 0x0000000914092211 */ /* 0x000fe200018f1415 */
[C-C-:B0-----:R-:W-:Y:S01]  /*0850*/  @P2 IMAD.WIDE.U32 R20, R23.reuse, 0x4, R10.reuse ;  /* 0x0000000417142825 */ /* 0x141fe200078e000a */
[----:B------:R-:W-:Y:S02]  /*0860*/  @P2 IADD3 R23, PT, PT, R23, R6, RZ ;  /* 0x0000000617172210 */ /* 0x000fe40007ffe0ff */
[----:B------:R-:W-:Y:S01]  /*0870*/  @!P1 IADD3 R7, PT, PT, R4, R7, RZ ;  /* 0x0000000704079210 */ /* 0x000fe20007ffe0ff */
[----:B------:R-:W5:Y:S02]  /*0880*/  @P2 LDG.E R8, desc[UR6][R8.64+0x4] ;  /* 0x0000040608082981 */ /* 0x000f64000c1e1900 */
[----:B------:R-:W-:-:S02]  /*0890*/  @P2 IMAD.WIDE.U32 R10, R23, 0x4, R10 ;  /* 0x00000004170a2825 */ /* 0x000fc400078e000a */
[----:B------:R-:W2:Y:S02]  /*08a0*/  @P2 LDG.E R20, desc[UR6][R20.64] ;  /* 0x0000000614142981 */ /* 0x000ea4000c1e1900 */
[----:B---3--:R-:W-:Y:S02]  /*08b0*/  @!P1 IMAD.WIDE.U32 R12, R7, 0x4, R12 ;  /* 0x00000004070c9825 */ /* 0x008fe400078e000c */
[----:B------:R-:W5:Y:S02]  /*08c0*/  @P2 LDG.E R10, desc[UR6][R10.64] ;  /* 0x000000060a0a2981 */ /* 0x000f64000c1e1900 */
[----:B----4-:R-:W-:Y:S02]  /*08d0*/  @!P1 IMAD.WIDE.U32 R14, R17, 0x4, R14 ;  /* 0x00000004110e9825 */ /* 0x010fe400078e000e */
[----:B------:R-:W3:Y:S04]  /*08e0*/  @!P1 LDG.E R13, desc[UR6][R12.64] ;  /* 0x000000060c0d9981 */ /* 0x000ee8000c1e1900 */
[----:B------:R-:W3:Y:S01]  /*08f0*/  @!P1 LDG.E R14, desc[UR6][R14.64] ;  /* 0x000000060e0e9981 */ /* 0x000ee2000c1e1900 */
[----:B--2---:R-:W-:-:S04]  /*0900*/  @P2 IMAD R19, R19, R20, R16 ;  /* 0x0000001413132224 */ /* 0x004fc800078e0210 */
[----:B-----5:R-:W-:-:S04]  /*0910*/  @P2 IMAD R16, R8, R10, R19 ;  /* 0x0000000a08102224 */ /* 0x020fc800078e0213 */
[----:B---3--:R-:W-:-:S07]  /*0920*/  @!P1 IMAD R16, R13, R14, R16 ;  /* 0x0000000e0d109224 */ /* 0x008fce00078e0210 */
.L_x_18:
[----:B------:R-:W0:Y:S01]  /*0930*/  LDCU UR4, c[0x0][0x39c] ;  /* 0x00007380ff0477ac */ /* 0x000e220008000800 */
[----:B------:R-:W1:Y:S01]  /*0940*/  LDC.64 R6, c[0x0][0x390] ;  /* 0x0000e400ff067b82 */ /* 0x000e620000000a00 */
[----:B------:R-:W-:Y:S02]  /*0950*/  IADD3 R9, PT, PT, R4, R3, RZ ;  /* 0x0000000304097210 */ /* 0x000fe40007ffe0ff */
[----:B------:R-:W-:-:S04]  /*0960*/  IADD3 R3, PT, PT, R3, 0x1, RZ ;  /* 0x0000000103037810 */ /* 0x000fc80007ffe0ff */
[----:B0-----:R-:W-:Y:S01]  /*0970*/  ISETP.NE.AND P1, PT, R3, UR4, PT ;  /* 0x0000000403007c0c */ /* 0x001fe2000bf25270 */
[----:B-1----:R-:W-:-:S05]  /*0980*/  IMAD.WIDE.U32 R6, R9, 0x4, R6 ;  /* 0x0000000409067825 */ /* 0x002fca00078e0006 */
[----:B------:R0:W-:Y:S07]  /*0990*/  STG.E desc[UR6][R6.64], R16 ;  /* 0x0000001006007986 */ /* 0x0001ee000c101906 */
[----:B------:R-:W-:Y:S05]  /*09a0*/  @P1 BRA `(.L_x_20) ;  /* 0xfffffff400c81947 */ /* 0x000fea000383ffff */
[----:B------:R-:W-:Y:S05]  /*09b0*/  EXIT ;  /* 0x000000000000794d */ /* 0x000fea0003800000 */
.L_x_21:
        /* <DEDUP_REMOVED lines=12> */
.L_x_24:


//--------------------- .nv.shared.reserved.0     --------------------------
	.section	.nv.shared.reserved.0,"aw",@nobits
	.weak		__nv_reservedSMEM_offset_0_alias
	.size		__nv_reservedSMEM_offset_0_alias, 0, 64
	.other		__nv_reservedSMEM_offset_0_alias,@"STO_CUDA_RESERVED_SHARED STV_DEFAULT"
__nv_reservedSMEM_offset_0_alias:
	.zero		0
	.zero		64


//--------------------- .nv.constant0._Z4mul3PiS_S_ii --------------------------
	.section	.nv.constant0._Z4mul3PiS_S_ii,"a",@progbits
	.sectionflags	@""
	.align	4
.nv.constant0._Z4mul3PiS_S_ii:
	.zero		928


//--------------------- .nv.constant0._Z4mul2PiS_S_ii --------------------------
	.section	.nv.constant0._Z4mul2PiS_S_ii,"a",@progbits
	.sectionflags	@""
	.align	4
.nv.constant0._Z4mul2PiS_S_ii:
	.zero		928


//--------------------- .nv.constant0._Z4mul1PiS_S_ii --------------------------
	.section	.nv.constant0._Z4mul1PiS_S_ii,"a",@progbits
	.sectionflags	@""
	.align	4
.nv.constant0._Z4mul1PiS_S_ii:
	.zero		928


//--------------------- SYMBOLS --------------------------

	.type		.nv.reservedSmem.offset0,@object
	.size		.nv.reservedSmem.offset0,0x4
